//
// Generated by NVIDIA NVVM Compiler
//
// Compiler Build ID: CL-36424714
// Cuda compilation tools, release 13.0, V13.0.88
// Based on NVVM 20.0.0
//

.version 9.0
.target sm_100
.address_size 64

	// .globl	_Z12covid_kernelPK6personPS_jjijjffijiiiiiP17curandStateXORWOW
.global .align 4 .b8 precalc_xorwow_matrix[102400];
.global .align 4 .b8 precalc_xorwow_offset_matrix[102400];
.global .align 4 .b8 mrg32k3aM1[2304];
.global .align 4 .b8 mrg32k3aM2[2304];
.global .align 4 .b8 mrg32k3aM1SubSeq[2016];
.global .align 4 .b8 mrg32k3aM2SubSeq[2016];
.global .align 4 .b8 mrg32k3aM1Seq[2304];
.global .align 4 .b8 mrg32k3aM2Seq[2304];
.const .align 8 .b8 __cr_lgamma_table[72];

.visible .entry _Z12covid_kernelPK6personPS_jjijjffijiiiiiP17curandStateXORWOW(
	.param .u64 .ptr .align 1 _Z12covid_kernelPK6personPS_jjijjffijiiiiiP17curandStateXORWOW_param_0,
	.param .u64 .ptr .align 1 _Z12covid_kernelPK6personPS_jjijjffijiiiiiP17curandStateXORWOW_param_1,
	.param .u32 _Z12covid_kernelPK6personPS_jjijjffijiiiiiP17curandStateXORWOW_param_2,
	.param .u32 _Z12covid_kernelPK6personPS_jjijjffijiiiiiP17curandStateXORWOW_param_3,
	.param .u32 _Z12covid_kernelPK6personPS_jjijjffijiiiiiP17curandStateXORWOW_param_4,
	.param .u32 _Z12covid_kernelPK6personPS_jjijjffijiiiiiP17curandStateXORWOW_param_5,
	.param .u32 _Z12covid_kernelPK6personPS_jjijjffijiiiiiP17curandStateXORWOW_param_6,
	.param .f32 _Z12covid_kernelPK6personPS_jjijjffijiiiiiP17curandStateXORWOW_param_7,
	.param .f32 _Z12covid_kernelPK6personPS_jjijjffijiiiiiP17curandStateXORWOW_param_8,
	.param .u32 _Z12covid_kernelPK6personPS_jjijjffijiiiiiP17curandStateXORWOW_param_9,
	.param .u32 _Z12covid_kernelPK6personPS_jjijjffijiiiiiP17curandStateXORWOW_param_10,
	.param .u32 _Z12covid_kernelPK6personPS_jjijjffijiiiiiP17curandStateXORWOW_param_11,
	.param .u32 _Z12covid_kernelPK6personPS_jjijjffijiiiiiP17curandStateXORWOW_param_12,
	.param .u32 _Z12covid_kernelPK6personPS_jjijjffijiiiiiP17curandStateXORWOW_param_13,
	.param .u32 _Z12covid_kernelPK6personPS_jjijjffijiiiiiP17curandStateXORWOW_param_14,
	.param .u32 _Z12covid_kernelPK6personPS_jjijjffijiiiiiP17curandStateXORWOW_param_15,
	.param .u64 .ptr .align 1 _Z12covid_kernelPK6personPS_jjijjffijiiiiiP17curandStateXORWOW_param_16
)
{
	.reg .pred 	%p<41>;
	.reg .b16 	%rs<4>;
	.reg .b32 	%r<230>;
	.reg .b32 	%f<23>;
	.reg .b64 	%rd<31>;
	.reg .b64 	%fd<7>;

	ld.param.u64 	%rd14, [_Z12covid_kernelPK6personPS_jjijjffijiiiiiP17curandStateXORWOW_param_0];
	ld.param.u64 	%rd15, [_Z12covid_kernelPK6personPS_jjijjffijiiiiiP17curandStateXORWOW_param_1];
	ld.param.u32 	%r70, [_Z12covid_kernelPK6personPS_jjijjffijiiiiiP17curandStateXORWOW_param_2];
	ld.param.u32 	%r71, [_Z12covid_kernelPK6personPS_jjijjffijiiiiiP17curandStateXORWOW_param_3];
	ld.param.u32 	%r72, [_Z12covid_kernelPK6personPS_jjijjffijiiiiiP17curandStateXORWOW_param_4];
	ld.param.u32 	%r73, [_Z12covid_kernelPK6personPS_jjijjffijiiiiiP17curandStateXORWOW_param_5];
	ld.param.u32 	%r74, [_Z12covid_kernelPK6personPS_jjijjffijiiiiiP17curandStateXORWOW_param_6];
	ld.param.f32 	%f3, [_Z12covid_kernelPK6personPS_jjijjffijiiiiiP17curandStateXORWOW_param_7];
	ld.param.f32 	%f4, [_Z12covid_kernelPK6personPS_jjijjffijiiiiiP17curandStateXORWOW_param_8];
	ld.param.u32 	%r79, [_Z12covid_kernelPK6personPS_jjijjffijiiiiiP17curandStateXORWOW_param_13];
	ld.param.u64 	%rd13, [_Z12covid_kernelPK6personPS_jjijjffijiiiiiP17curandStateXORWOW_param_16];
	cvta.to.global.u64 	%rd1, %rd15;
	cvta.to.global.u64 	%rd2, %rd14;
	mov.u32 	%r80, %ctaid.x;
	mov.u32 	%r1, %ntid.x;
	mov.u32 	%r81, %tid.x;
	mad.lo.s32 	%r221, %r80, %r1, %r81;
	setp.ge.u32 	%p1, %r221, %r73;
	@%p1 bra 	$L__BB0_68;
	add.s32 	%r3, %r73, -1;
	mul.f32 	%f1, %f3, 0f42C80000;
	mul.f32 	%f2, %f4, 0f42C80000;
	shr.u32 	%r83, %r70, 31;
	add.s32 	%r84, %r70, %r83;
	shr.s32 	%r4, %r84, 1;
	shr.u32 	%r85, %r71, 31;
	add.s32 	%r86, %r71, %r85;
	shr.s32 	%r87, %r86, 1;
	neg.s32 	%r5, %r87;
	mul.hi.s32 	%r88, %r72, 1431655766;
	shr.u32 	%r89, %r88, 31;
	add.s32 	%r90, %r88, %r89;
	mul.lo.s32 	%r91, %r90, 3;
	sub.s32 	%r6, %r72, %r91;
	add.s32 	%r7, %r6, -1;
	mov.u32 	%r92, %nctaid.x;
	mul.lo.s32 	%r8, %r1, %r92;
	cvta.to.global.u64 	%rd3, %rd13;
	mov.b32 	%r220, 0;
$L__BB0_2:
	mul.wide.s32 	%rd16, %r221, 24;
	add.s64 	%rd17, %rd2, %rd16;
	add.s64 	%rd4, %rd17, 16;
	ld.global.u32 	%r93, [%rd17+16];
	setp.ne.s32 	%p2, %r93, 1;
	@%p2 bra 	$L__BB0_16;
	ld.param.u32 	%r216, [_Z12covid_kernelPK6personPS_jjijjffijiiiiiP17curandStateXORWOW_param_9];
	sub.s32 	%r94, %r221, %r216;
	max.s32 	%r223, %r94, 0;
	add.s32 	%r95, %r221, %r216;
	min.u32 	%r12, %r95, %r3;
	setp.ge.s32 	%p3, %r223, %r12;
	mul.wide.s32 	%rd18, %r221, 48;
	add.s64 	%rd5, %rd3, %rd18;
	add.s64 	%rd20, %rd1, %rd16;
	add.s64 	%rd6, %rd20, 12;
	@%p3 bra 	$L__BB0_11;
	mul.wide.u32 	%rd21, %r223, 24;
	add.s64 	%rd22, %rd1, %rd21;
	add.s64 	%rd30, %rd22, 20;
	add.s64 	%rd29, %rd2, %rd21;
$L__BB0_5:
	ld.global.u32 	%r96, [%rd29+16];
	setp.ne.s32 	%p4, %r96, 0;
	@%p4 bra 	$L__BB0_10;
	ld.global.u32 	%r97, [%rd29];
	ld.global.u32 	%r98, [%rd4+-16];
	sub.s32 	%r99, %r97, %r98;
	abs.s32 	%r100, %r99;
	setp.gt.u32 	%p5, %r100, %r74;
	@%p5 bra 	$L__BB0_10;
	ld.global.u32 	%r101, [%rd29+4];
	ld.global.u32 	%r102, [%rd4+-12];
	sub.s32 	%r103, %r101, %r102;
	abs.s32 	%r104, %r103;
	setp.gt.u32 	%p6, %r104, %r74;
	@%p6 bra 	$L__BB0_10;
	ld.global.v2.u32 	{%r105, %r106}, [%rd5];
	shr.u32 	%r107, %r106, 2;
	xor.b32  	%r108, %r107, %r106;
	ld.global.v2.u32 	{%r109, %r110}, [%rd5+8];
	ld.global.v2.u32 	{%r111, %r112}, [%rd5+16];
	st.global.v2.u32 	[%rd5+8], {%r110, %r111};
	shl.b32 	%r113, %r112, 4;
	shl.b32 	%r114, %r108, 1;
	xor.b32  	%r115, %r114, %r113;
	xor.b32  	%r116, %r115, %r108;
	xor.b32  	%r117, %r116, %r112;
	st.global.v2.u32 	[%rd5+16], {%r112, %r117};
	add.s32 	%r118, %r105, 362437;
	st.global.v2.u32 	[%rd5], {%r118, %r109};
	add.s32 	%r119, %r117, %r118;
	cvt.rn.f32.u32 	%f5, %r119;
	fma.rn.f32 	%f6, %f5, 0f2F800000, 0f2F000000;
	cvt.f64.f32 	%fd1, %f6;
	mul.f64 	%fd2, %fd1, 0d40593FFFFBCE4218;
	cvt.rn.f32.f64 	%f7, %fd2;
	add.f32 	%f8, %f7, 0f00000000;
	cvt.rzi.f32.f32 	%f9, %f8;
	cvt.rzi.s32.f32 	%r120, %f9;
	cvt.rn.f32.s32 	%f10, %r120;
	setp.ltu.f32 	%p7, %f1, %f10;
	@%p7 bra 	$L__BB0_10;
	mov.b32 	%r121, 1;
	st.global.u32 	[%rd30+-4], %r121;
	st.global.u32 	[%rd30+-12], %r72;
	ld.global.v2.u32 	{%r122, %r123}, [%rd5];
	shr.u32 	%r124, %r123, 2;
	xor.b32  	%r125, %r124, %r123;
	ld.global.v2.u32 	{%r126, %r127}, [%rd5+8];
	ld.global.v2.u32 	{%r128, %r129}, [%rd5+16];
	st.global.v2.u32 	[%rd5+8], {%r127, %r128};
	shl.b32 	%r130, %r129, 4;
	shl.b32 	%r131, %r125, 1;
	xor.b32  	%r132, %r131, %r130;
	xor.b32  	%r133, %r132, %r125;
	xor.b32  	%r134, %r133, %r129;
	st.global.v2.u32 	[%rd5+16], {%r129, %r134};
	add.s32 	%r135, %r122, 362437;
	st.global.v2.u32 	[%rd5], {%r135, %r126};
	add.s32 	%r136, %r134, %r135;
	cvt.rn.f32.u32 	%f11, %r136;
	fma.rn.f32 	%f12, %f11, 0f2F800000, 0f2F000000;
	cvt.f64.f32 	%fd3, %f12;
	mul.f64 	%fd4, %fd3, 0d40593FFFFBCE4218;
	cvt.rn.f32.f64 	%f13, %fd4;
	add.f32 	%f14, %f13, 0f00000000;
	cvt.rzi.f32.f32 	%f15, %f14;
	cvt.rzi.s32.f32 	%r137, %f15;
	cvt.rn.f32.s32 	%f16, %r137;
	setp.ge.f32 	%p8, %f2, %f16;
	selp.u16 	%rs1, 1, 0, %p8;
	st.global.u8 	[%rd30], %rs1;
	ld.global.u32 	%r138, [%rd6];
	add.s32 	%r139, %r138, 1;
	st.global.u32 	[%rd6], %r139;
$L__BB0_10:
	add.s32 	%r223, %r223, 1;
	add.s64 	%rd30, %rd30, 24;
	add.s64 	%rd29, %rd29, 24;
	setp.lt.s32 	%p9, %r223, %r12;
	@%p9 bra 	$L__BB0_5;
$L__BB0_11:
	ld.global.u8 	%rs2, [%rd4+4];
	setp.ne.s16 	%p10, %rs2, 0;
	@%p10 bra 	$L__BB0_13;
	ld.global.v2.u32 	{%r140, %r141}, [%rd5];
	shr.u32 	%r142, %r141, 2;
	xor.b32  	%r143, %r142, %r141;
	ld.global.v2.u32 	{%r144, %r145}, [%rd5+8];
	ld.global.v2.u32 	{%r146, %r147}, [%rd5+16];
	st.global.v2.u32 	[%rd5+8], {%r145, %r146};
	shl.b32 	%r148, %r147, 4;
	shl.b32 	%r149, %r143, 1;
	xor.b32  	%r150, %r149, %r148;
	xor.b32  	%r151, %r150, %r143;
	xor.b32  	%r152, %r151, %r147;
	st.global.v2.u32 	[%rd5+16], {%r147, %r152};
	add.s32 	%r153, %r140, 362437;
	st.global.v2.u32 	[%rd5], {%r153, %r144};
	add.s32 	%r154, %r152, %r153;
	cvt.rn.f32.u32 	%f17, %r154;
	fma.rn.f32 	%f18, %f17, 0f2F800000, 0f2F000000;
	cvt.f64.f32 	%fd5, %f18;
	mul.f64 	%fd6, %fd5, 0d40593FFFFBCE4218;
	cvt.rn.f32.f64 	%f19, %fd6;
	add.f32 	%f20, %f19, 0f00000000;
	cvt.rzi.f32.f32 	%f21, %f20;
	cvt.rzi.s32.f32 	%r155, %f21;
	cvt.rn.f32.s32 	%f22, %r155;
	setp.ge.f32 	%p11, %f2, %f22;
	selp.u16 	%rs3, 1, 0, %p11;
	mul.wide.u32 	%rd23, %r223, 24;
	add.s64 	%rd24, %rd1, %rd23;
	st.global.u8 	[%rd24+20], %rs3;
	bra.uni 	$L__BB0_14;
$L__BB0_13:
	add.s32 	%r220, %r220, 1;
$L__BB0_14:
	ld.param.u32 	%r217, [_Z12covid_kernelPK6personPS_jjijjffijiiiiiP17curandStateXORWOW_param_10];
	ld.global.u32 	%r156, [%rd4+-8];
	add.s32 	%r157, %r156, %r217;
	setp.lt.u32 	%p12, %r157, %r72;
	@%p12 bra 	$L__BB0_16;
	mov.b32 	%r158, 2;
	st.global.u32 	[%rd6+4], %r158;
$L__BB0_16:
	ld.param.u32 	%r219, [_Z12covid_kernelPK6personPS_jjijjffijiiiiiP17curandStateXORWOW_param_12];
	ld.param.u32 	%r218, [_Z12covid_kernelPK6personPS_jjijjffijiiiiiP17curandStateXORWOW_param_11];
	setp.gt.s32 	%p13, %r220, %r218;
	selp.b32 	%r159, %r79, %r219, %p13;
	setp.eq.s32 	%p14, %r159, 2;
	@%p14 bra 	$L__BB0_33;
	setp.ne.s32 	%p15, %r159, 0;
	@%p15 bra 	$L__BB0_67;
	ld.global.u32 	%r19, [%rd4+-16];
	ld.global.u32 	%r227, [%rd4+-12];
	mul.lo.s32 	%r206, %r227, %r19;
	sub.s32 	%r207, %r206, %r72;
	add.s32 	%r208, %r207, 1;
	mul.hi.s32 	%r209, %r208, -1840700269;
	add.s32 	%r210, %r209, %r208;
	shr.u32 	%r211, %r210, 31;
	shr.s32 	%r212, %r210, 2;
	add.s32 	%r213, %r212, %r211;
	mul.lo.s32 	%r214, %r213, 7;
	sub.s32 	%r205, %r208, %r214;
	setp.gt.s32 	%p33, %r205, 2;
	@%p33 bra 	$L__BB0_23;
	setp.eq.s32 	%p37, %r205, 0;
	@%p37 bra 	$L__BB0_27;
	setp.eq.s32 	%p38, %r205, 1;
	@%p38 bra 	$L__BB0_28;
	setp.eq.s32 	%p39, %r205, 2;
	@%p39 bra 	$L__BB0_22;
	bra.uni 	$L__BB0_31;
$L__BB0_22:
	add.s32 	%r226, %r7, %r19;
	add.s32 	%r227, %r227, -1;
	bra.uni 	$L__BB0_32;
$L__BB0_23:
	setp.eq.s32 	%p34, %r205, 3;
	@%p34 bra 	$L__BB0_29;
	setp.eq.s32 	%p35, %r205, 4;
	@%p35 bra 	$L__BB0_30;
	setp.eq.s32 	%p36, %r205, 6;
	@%p36 bra 	$L__BB0_26;
	bra.uni 	$L__BB0_31;
$L__BB0_26:
	add.s32 	%r226, %r7, %r19;
	bra.uni 	$L__BB0_32;
$L__BB0_27:
	add.s32 	%r226, %r7, %r19;
	add.s32 	%r227, %r227, -1;
	bra.uni 	$L__BB0_32;
$L__BB0_28:
	add.s32 	%r226, %r19, 1;
	add.s32 	%r227, %r227, 1;
	bra.uni 	$L__BB0_32;
$L__BB0_29:
	add.s32 	%r226, %r19, -1;
	add.s32 	%r227, %r7, %r227;
	bra.uni 	$L__BB0_32;
$L__BB0_30:
	add.s32 	%r226, %r19, -1;
	bra.uni 	$L__BB0_32;
$L__BB0_31:
	add.s32 	%r226, %r7, %r19;
	sub.s32 	%r215, %r227, %r6;
	add.s32 	%r227, %r215, 1;
$L__BB0_32:
	mul.wide.s32 	%rd27, %r221, 24;
	add.s64 	%rd28, %rd1, %rd27;
	st.global.u32 	[%rd28], %r226;
	st.global.u32 	[%rd28+4], %r227;
	bra.uni 	$L__BB0_67;
$L__BB0_33:
	ld.global.u32 	%r35, [%rd4+-16];
	ld.global.u32 	%r229, [%rd4+-12];
	sub.s32 	%r37, %r35, %r4;
	add.s32 	%r38, %r229, %r5;
	mul.lo.s32 	%r160, %r37, %r37;
	mad.lo.s32 	%r161, %r38, %r38, %r160;
	setp.gt.u32 	%p16, %r161, 19;
	@%p16 bra 	$L__BB0_50;
	mul.lo.s32 	%r187, %r38, %r72;
	mul.hi.s32 	%r188, %r187, 715827883;
	shr.u32 	%r189, %r188, 31;
	add.s32 	%r190, %r188, %r189;
	mul.lo.s32 	%r191, %r190, 6;
	sub.s32 	%r192, %r187, %r191;
	add.s32 	%r193, %r192, %r37;
	setp.ne.s32 	%p25, %r193, 2;
	@%p25 bra 	$L__BB0_36;
	add.s32 	%r228, %r35, -30;
	add.s32 	%r229, %r229, 30;
	bra.uni 	$L__BB0_66;
$L__BB0_36:
	mul.lo.s32 	%r195, %r229, %r35;
	sub.s32 	%r196, %r195, %r72;
	add.s32 	%r197, %r196, 1;
	mul.hi.s32 	%r198, %r197, -1840700269;
	add.s32 	%r199, %r198, %r197;
	shr.u32 	%r200, %r199, 31;
	shr.s32 	%r201, %r199, 2;
	add.s32 	%r202, %r201, %r200;
	mul.lo.s32 	%r203, %r202, 7;
	sub.s32 	%r194, %r197, %r203;
	setp.gt.s32 	%p26, %r194, 2;
	@%p26 bra 	$L__BB0_41;
	setp.eq.s32 	%p30, %r194, 0;
	@%p30 bra 	$L__BB0_45;
	setp.eq.s32 	%p31, %r194, 1;
	@%p31 bra 	$L__BB0_46;
	setp.eq.s32 	%p32, %r194, 2;
	@%p32 bra 	$L__BB0_40;
	bra.uni 	$L__BB0_49;
$L__BB0_40:
	add.s32 	%r228, %r7, %r35;
	add.s32 	%r229, %r229, -1;
	bra.uni 	$L__BB0_66;
$L__BB0_41:
	setp.eq.s32 	%p27, %r194, 3;
	@%p27 bra 	$L__BB0_47;
	setp.eq.s32 	%p28, %r194, 4;
	@%p28 bra 	$L__BB0_48;
	setp.eq.s32 	%p29, %r194, 6;
	@%p29 bra 	$L__BB0_44;
	bra.uni 	$L__BB0_49;
$L__BB0_44:
	add.s32 	%r228, %r7, %r35;
	bra.uni 	$L__BB0_66;
$L__BB0_45:
	add.s32 	%r228, %r7, %r35;
	add.s32 	%r229, %r229, -1;
	bra.uni 	$L__BB0_66;
$L__BB0_46:
	add.s32 	%r228, %r35, 1;
	add.s32 	%r229, %r229, 1;
	bra.uni 	$L__BB0_66;
$L__BB0_47:
	add.s32 	%r228, %r35, -1;
	add.s32 	%r229, %r7, %r229;
	bra.uni 	$L__BB0_66;
$L__BB0_48:
	add.s32 	%r228, %r35, -1;
	bra.uni 	$L__BB0_66;
$L__BB0_49:
	add.s32 	%r228, %r7, %r35;
	sub.s32 	%r204, %r229, %r6;
	add.s32 	%r229, %r204, 1;
	bra.uni 	$L__BB0_66;
$L__BB0_50:
	mul.lo.s32 	%r162, %r38, %r72;
	mul.hi.s32 	%r163, %r162, 715827883;
	shr.u32 	%r164, %r163, 31;
	add.s32 	%r165, %r163, %r164;
	mul.lo.s32 	%r166, %r165, 6;
	sub.s32 	%r167, %r162, %r166;
	add.s32 	%r168, %r167, %r37;
	setp.ne.s32 	%p17, %r168, 2;
	@%p17 bra 	$L__BB0_52;
	add.s32 	%r228, %r7, %r4;
	add.s32 	%r180, %r37, %r72;
	mul.hi.s32 	%r181, %r180, 1431655766;
	shr.u32 	%r182, %r181, 31;
	add.s32 	%r183, %r181, %r182;
	mul.lo.s32 	%r184, %r183, 3;
	sub.s32 	%r185, %r184, %r180;
	add.s32 	%r186, %r4, %r185;
	add.s32 	%r229, %r186, 1;
	bra.uni 	$L__BB0_66;
$L__BB0_52:
	mul.lo.s32 	%r170, %r229, %r35;
	sub.s32 	%r171, %r170, %r72;
	add.s32 	%r172, %r171, 1;
	mul.hi.s32 	%r173, %r172, -1840700269;
	add.s32 	%r174, %r173, %r172;
	shr.u32 	%r175, %r174, 31;
	shr.s32 	%r176, %r174, 2;
	add.s32 	%r177, %r176, %r175;
	mul.lo.s32 	%r178, %r177, 7;
	sub.s32 	%r169, %r172, %r178;
	setp.gt.s32 	%p18, %r169, 2;
	@%p18 bra 	$L__BB0_57;
	setp.eq.s32 	%p22, %r169, 0;
	@%p22 bra 	$L__BB0_61;
	setp.eq.s32 	%p23, %r169, 1;
	@%p23 bra 	$L__BB0_62;
	setp.eq.s32 	%p24, %r169, 2;
	@%p24 bra 	$L__BB0_56;
	bra.uni 	$L__BB0_65;
$L__BB0_56:
	add.s32 	%r228, %r7, %r35;
	add.s32 	%r229, %r229, -1;
	bra.uni 	$L__BB0_66;
$L__BB0_57:
	setp.eq.s32 	%p19, %r169, 3;
	@%p19 bra 	$L__BB0_63;
	setp.eq.s32 	%p20, %r169, 4;
	@%p20 bra 	$L__BB0_64;
	setp.eq.s32 	%p21, %r169, 6;
	@%p21 bra 	$L__BB0_60;
	bra.uni 	$L__BB0_65;
$L__BB0_60:
	add.s32 	%r228, %r7, %r35;
	bra.uni 	$L__BB0_66;
$L__BB0_61:
	add.s32 	%r228, %r7, %r35;
	add.s32 	%r229, %r229, -1;
	bra.uni 	$L__BB0_66;
$L__BB0_62:
	add.s32 	%r228, %r35, 1;
	add.s32 	%r229, %r229, 1;
	bra.uni 	$L__BB0_66;
$L__BB0_63:
	add.s32 	%r228, %r35, -1;
	add.s32 	%r229, %r7, %r229;
	bra.uni 	$L__BB0_66;
$L__BB0_64:
	add.s32 	%r228, %r35, -1;
	bra.uni 	$L__BB0_66;
$L__BB0_65:
	add.s32 	%r228, %r7, %r35;
	sub.s32 	%r179, %r229, %r6;
	add.s32 	%r229, %r179, 1;
$L__BB0_66:
	mul.wide.s32 	%rd25, %r221, 24;
	add.s64 	%rd26, %rd1, %rd25;
	st.global.u32 	[%rd26], %r228;
	st.global.u32 	[%rd26+4], %r229;
$L__BB0_67:
	add.s32 	%r221, %r221, %r8;
	setp.lt.u32 	%p40, %r221, %r73;
	@%p40 bra 	$L__BB0_2;
$L__BB0_68:
	ret;

}
	// .globl	_Z12setup_kernelP17curandStateXORWOW
.visible .entry _Z12setup_kernelP17curandStateXORWOW(
	.param .u64 .ptr .align 1 _Z12setup_kernelP17curandStateXORWOW_param_0
)
{
	.reg .pred 	%p<24>;
	.reg .b32 	%r<406>;
	.reg .b64 	%rd<18>;

	ld.param.u64 	%rd8, [_Z12setup_kernelP17curandStateXORWOW_param_0];
	cvta.to.global.u64 	%rd9, %rd8;
	mov.u32 	%r182, %tid.x;
	mov.u32 	%r183, %ntid.x;
	mov.u32 	%r184, %ctaid.x;
	mad.lo.s32 	%r185, %r183, %r184, %r182;
	cvt.s64.s32 	%rd17, %r185;
	mul.wide.s32 	%rd10, %r185, 48;
	add.s64 	%rd2, %rd9, %rd10;
	mov.b32 	%r186, 1593684748;
	mov.b32 	%r187, 832094735;
	st.global.v2.u32 	[%rd2], {%r187, %r186};
	mov.b32 	%r188, -123459836;
	mov.b32 	%r189, 1111207954;
	st.global.v2.u32 	[%rd2+8], {%r189, %r188};
	mov.b32 	%r190, 1476011280;
	mov.b32 	%r191, -589760388;
	st.global.v2.u32 	[%rd2+16], {%r191, %r190};
	setp.eq.s32 	%p1, %r185, 0;
	@%p1 bra 	$L__BB1_42;
	mov.b32 	%r312, 0;
	mov.u64 	%rd12, precalc_xorwow_matrix;
$L__BB1_2:
	and.b64  	%rd4, %rd17, 3;
	setp.eq.s64 	%p2, %rd4, 0;
	@%p2 bra 	$L__BB1_41;
	mul.wide.u32 	%rd11, %r312, 3200;
	add.s64 	%rd5, %rd12, %rd11;
	cvt.u32.u64 	%r2, %rd4;
	mov.b32 	%r313, 0;
$L__BB1_4:
	mov.b32 	%r326, 0;
	mov.u32 	%r327, %r326;
	mov.u32 	%r328, %r326;
	mov.u32 	%r329, %r326;
	mov.u32 	%r330, %r326;
	mov.u32 	%r319, %r326;
$L__BB1_5:
	mul.wide.u32 	%rd13, %r319, 4;
	add.s64 	%rd14, %rd2, %rd13;
	ld.global.u32 	%r10, [%rd14+4];
	shl.b32 	%r11, %r319, 5;
	mov.b32 	%r325, 0;
$L__BB1_6:
	.pragma "nounroll";
	shr.u32 	%r196, %r10, %r325;
	and.b32  	%r197, %r196, 1;
	setp.eq.b32 	%p3, %r197, 1;
	not.pred 	%p4, %p3;
	add.s32 	%r198, %r11, %r325;
	mul.lo.s32 	%r199, %r198, 5;
	mul.wide.u32 	%rd15, %r199, 4;
	add.s64 	%rd6, %rd5, %rd15;
	@%p4 bra 	$L__BB1_8;
	ld.global.u32 	%r200, [%rd6];
	xor.b32  	%r330, %r330, %r200;
	ld.global.u32 	%r201, [%rd6+4];
	xor.b32  	%r329, %r329, %r201;
	ld.global.u32 	%r202, [%rd6+8];
	xor.b32  	%r328, %r328, %r202;
	ld.global.u32 	%r203, [%rd6+12];
	xor.b32  	%r327, %r327, %r203;
	ld.global.u32 	%r204, [%rd6+16];
	xor.b32  	%r326, %r326, %r204;
$L__BB1_8:
	and.b32  	%r206, %r196, 2;
	setp.eq.s32 	%p5, %r206, 0;
	@%p5 bra 	$L__BB1_10;
	ld.global.u32 	%r207, [%rd6+20];
	xor.b32  	%r330, %r330, %r207;
	ld.global.u32 	%r208, [%rd6+24];
	xor.b32  	%r329, %r329, %r208;
	ld.global.u32 	%r209, [%rd6+28];
	xor.b32  	%r328, %r328, %r209;
	ld.global.u32 	%r210, [%rd6+32];
	xor.b32  	%r327, %r327, %r210;
	ld.global.u32 	%r211, [%rd6+36];
	xor.b32  	%r326, %r326, %r211;
$L__BB1_10:
	and.b32  	%r213, %r196, 4;
	setp.eq.s32 	%p6, %r213, 0;
	@%p6 bra 	$L__BB1_12;
	ld.global.u32 	%r214, [%rd6+40];
	xor.b32  	%r330, %r330, %r214;
	ld.global.u32 	%r215, [%rd6+44];
	xor.b32  	%r329, %r329, %r215;
	ld.global.u32 	%r216, [%rd6+48];
	xor.b32  	%r328, %r328, %r216;
	ld.global.u32 	%r217, [%rd6+52];
	xor.b32  	%r327, %r327, %r217;
	ld.global.u32 	%r218, [%rd6+56];
	xor.b32  	%r326, %r326, %r218;
$L__BB1_12:
	and.b32  	%r220, %r196, 8;
	setp.eq.s32 	%p7, %r220, 0;
	@%p7 bra 	$L__BB1_14;
	ld.global.u32 	%r221, [%rd6+60];
	xor.b32  	%r330, %r330, %r221;
	ld.global.u32 	%r222, [%rd6+64];
	xor.b32  	%r329, %r329, %r222;
	ld.global.u32 	%r223, [%rd6+68];
	xor.b32  	%r328, %r328, %r223;
	ld.global.u32 	%r224, [%rd6+72];
	xor.b32  	%r327, %r327, %r224;
	ld.global.u32 	%r225, [%rd6+76];
	xor.b32  	%r326, %r326, %r225;
$L__BB1_14:
	and.b32  	%r227, %r196, 16;
	setp.eq.s32 	%p8, %r227, 0;
	@%p8 bra 	$L__BB1_16;
	ld.global.u32 	%r228, [%rd6+80];
	xor.b32  	%r330, %r330, %r228;
	ld.global.u32 	%r229, [%rd6+84];
	xor.b32  	%r329, %r329, %r229;
	ld.global.u32 	%r230, [%rd6+88];
	xor.b32  	%r328, %r328, %r230;
	ld.global.u32 	%r231, [%rd6+92];
	xor.b32  	%r327, %r327, %r231;
	ld.global.u32 	%r232, [%rd6+96];
	xor.b32  	%r326, %r326, %r232;
$L__BB1_16:
	and.b32  	%r234, %r196, 32;
	setp.eq.s32 	%p9, %r234, 0;
	@%p9 bra 	$L__BB1_18;
	ld.global.u32 	%r235, [%rd6+100];
	xor.b32  	%r330, %r330, %r235;
	ld.global.u32 	%r236, [%rd6+104];
	xor.b32  	%r329, %r329, %r236;
	ld.global.u32 	%r237, [%rd6+108];
	xor.b32  	%r328, %r328, %r237;
	ld.global.u32 	%r238, [%rd6+112];
	xor.b32  	%r327, %r327, %r238;
	ld.global.u32 	%r239, [%rd6+116];
	xor.b32  	%r326, %r326, %r239;
$L__BB1_18:
	and.b32  	%r241, %r196, 64;
	setp.eq.s32 	%p10, %r241, 0;
	@%p10 bra 	$L__BB1_20;
	ld.global.u32 	%r242, [%rd6+120];
	xor.b32  	%r330, %r330, %r242;
	ld.global.u32 	%r243, [%rd6+124];
	xor.b32  	%r329, %r329, %r243;
	ld.global.u32 	%r244, [%rd6+128];
	xor.b32  	%r328, %r328, %r244;
	ld.global.u32 	%r245, [%rd6+132];
	xor.b32  	%r327, %r327, %r245;
	ld.global.u32 	%r246, [%rd6+136];
	xor.b32  	%r326, %r326, %r246;
$L__BB1_20:
	and.b32  	%r248, %r196, 128;
	setp.eq.s32 	%p11, %r248, 0;
	@%p11 bra 	$L__BB1_22;
	ld.global.u32 	%r249, [%rd6+140];
	xor.b32  	%r330, %r330, %r249;
	ld.global.u32 	%r250, [%rd6+144];
	xor.b32  	%r329, %r329, %r250;
	ld.global.u32 	%r251, [%rd6+148];
	xor.b32  	%r328, %r328, %r251;
	ld.global.u32 	%r252, [%rd6+152];
	xor.b32  	%r327, %r327, %r252;
	ld.global.u32 	%r253, [%rd6+156];
	xor.b32  	%r326, %r326, %r253;
$L__BB1_22:
	and.b32  	%r255, %r196, 256;
	setp.eq.s32 	%p12, %r255, 0;
	@%p12 bra 	$L__BB1_24;
	ld.global.u32 	%r256, [%rd6+160];
	xor.b32  	%r330, %r330, %r256;
	ld.global.u32 	%r257, [%rd6+164];
	xor.b32  	%r329, %r329, %r257;
	ld.global.u32 	%r258, [%rd6+168];
	xor.b32  	%r328, %r328, %r258;
	ld.global.u32 	%r259, [%rd6+172];
	xor.b32  	%r327, %r327, %r259;
	ld.global.u32 	%r260, [%rd6+176];
	xor.b32  	%r326, %r326, %r260;
$L__BB1_24:
	and.b32  	%r262, %r196, 512;
	setp.eq.s32 	%p13, %r262, 0;
	@%p13 bra 	$L__BB1_26;
	ld.global.u32 	%r263, [%rd6+180];
	xor.b32  	%r330, %r330, %r263;
	ld.global.u32 	%r264, [%rd6+184];
	xor.b32  	%r329, %r329, %r264;
	ld.global.u32 	%r265, [%rd6+188];
	xor.b32  	%r328, %r328, %r265;
	ld.global.u32 	%r266, [%rd6+192];
	xor.b32  	%r327, %r327, %r266;
	ld.global.u32 	%r267, [%rd6+196];
	xor.b32  	%r326, %r326, %r267;
$L__BB1_26:
	and.b32  	%r269, %r196, 1024;
	setp.eq.s32 	%p14, %r269, 0;
	@%p14 bra 	$L__BB1_28;
	ld.global.u32 	%r270, [%rd6+200];
	xor.b32  	%r330, %r330, %r270;
	ld.global.u32 	%r271, [%rd6+204];
	xor.b32  	%r329, %r329, %r271;
	ld.global.u32 	%r272, [%rd6+208];
	xor.b32  	%r328, %r328, %r272;
	ld.global.u32 	%r273, [%rd6+212];
	xor.b32  	%r327, %r327, %r273;
	ld.global.u32 	%r274, [%rd6+216];
	xor.b32  	%r326, %r326, %r274;
$L__BB1_28:
	and.b32  	%r276, %r196, 2048;
	setp.eq.s32 	%p15, %r276, 0;
	@%p15 bra 	$L__BB1_30;
	ld.global.u32 	%r277, [%rd6+220];
	xor.b32  	%r330, %r330, %r277;
	ld.global.u32 	%r278, [%rd6+224];
	xor.b32  	%r329, %r329, %r278;
	ld.global.u32 	%r279, [%rd6+228];
	xor.b32  	%r328, %r328, %r279;
	ld.global.u32 	%r280, [%rd6+232];
	xor.b32  	%r327, %r327, %r280;
	ld.global.u32 	%r281, [%rd6+236];
	xor.b32  	%r326, %r326, %r281;
$L__BB1_30:
	and.b32  	%r283, %r196, 4096;
	setp.eq.s32 	%p16, %r283, 0;
	@%p16 bra 	$L__BB1_32;
	ld.global.u32 	%r284, [%rd6+240];
	xor.b32  	%r330, %r330, %r284;
	ld.global.u32 	%r285, [%rd6+244];
	xor.b32  	%r329, %r329, %r285;
	ld.global.u32 	%r286, [%rd6+248];
	xor.b32  	%r328, %r328, %r286;
	ld.global.u32 	%r287, [%rd6+252];
	xor.b32  	%r327, %r327, %r287;
	ld.global.u32 	%r288, [%rd6+256];
	xor.b32  	%r326, %r326, %r288;
$L__BB1_32:
	and.b32  	%r290, %r196, 8192;
	setp.eq.s32 	%p17, %r290, 0;
	@%p17 bra 	$L__BB1_34;
	ld.global.u32 	%r291, [%rd6+260];
	xor.b32  	%r330, %r330, %r291;
	ld.global.u32 	%r292, [%rd6+264];
	xor.b32  	%r329, %r329, %r292;
	ld.global.u32 	%r293, [%rd6+268];
	xor.b32  	%r328, %r328, %r293;
	ld.global.u32 	%r294, [%rd6+272];
	xor.b32  	%r327, %r327, %r294;
	ld.global.u32 	%r295, [%rd6+276];
	xor.b32  	%r326, %r326, %r295;
$L__BB1_34:
	and.b32  	%r297, %r196, 16384;
	setp.eq.s32 	%p18, %r297, 0;
	@%p18 bra 	$L__BB1_36;
	ld.global.u32 	%r298, [%rd6+280];
	xor.b32  	%r330, %r330, %r298;
	ld.global.u32 	%r299, [%rd6+284];
	xor.b32  	%r329, %r329, %r299;
	ld.global.u32 	%r300, [%rd6+288];
	xor.b32  	%r328, %r328, %r300;
	ld.global.u32 	%r301, [%rd6+292];
	xor.b32  	%r327, %r327, %r301;
	ld.global.u32 	%r302, [%rd6+296];
	xor.b32  	%r326, %r326, %r302;
$L__BB1_36:
	and.b32  	%r304, %r196, 32768;
	setp.eq.s32 	%p19, %r304, 0;
	@%p19 bra 	$L__BB1_38;
	ld.global.u32 	%r305, [%rd6+300];
	xor.b32  	%r330, %r330, %r305;
	ld.global.u32 	%r306, [%rd6+304];
	xor.b32  	%r329, %r329, %r306;
	ld.global.u32 	%r307, [%rd6+308];
	xor.b32  	%r328, %r328, %r307;
	ld.global.u32 	%r308, [%rd6+312];
	xor.b32  	%r327, %r327, %r308;
	ld.global.u32 	%r309, [%rd6+316];
	xor.b32  	%r326, %r326, %r309;
$L__BB1_38:
	add.s32 	%r325, %r325, 16;
	setp.ne.s32 	%p20, %r325, 32;
	@%p20 bra 	$L__BB1_6;
	mad.lo.s32 	%r310, %r319, -31, %r11;
	add.s32 	%r319, %r310, 1;
	setp.ne.s32 	%p21, %r319, 5;
	@%p21 bra 	$L__BB1_5;
	st.global.u32 	[%rd2+4], %r330;
	st.global.u32 	[%rd2+8], %r329;
	st.global.u32 	[%rd2+12], %r328;
	st.global.u32 	[%rd2+16], %r327;
	st.global.u32 	[%rd2+20], %r326;
	add.s32 	%r313, %r313, 1;
	setp.lt.u32 	%p22, %r313, %r2;
	@%p22 bra 	$L__BB1_4;
$L__BB1_41:
	shr.u64 	%rd7, %rd17, 2;
	add.s32 	%r312, %r312, 1;
	setp.gt.u64 	%p23, %rd17, 3;
	mov.u64 	%rd17, %rd7;
	@%p23 bra 	$L__BB1_2;
$L__BB1_42:
	mov.b32 	%r311, 0;
	st.global.v2.u32 	[%rd2+24], {%r311, %r311};
	st.global.u32 	[%rd2+32], %r311;
	mov.b64 	%rd16, 0;
	st.global.u64 	[%rd2+40], %rd16;
	ret;

}


// ===== COMPILED SASS (sm_100) =====

	.target	sm_100

	.elftype	@"ET_EXEC"


//--------------------- .note.nv.tkinfo           --------------------------
	.section	.note.nv.tkinfo,"",@"SHT_NOTE"
	.sectionflags	@"SHF_NOTE_NV_TKINFO"
	.tkinfo
        /*0018*/ 	.word	0x00000002
        /*0030*/ 	.string	""
        /*0030*/ 	.string	"ptxas"
        /*0030*/ 	.string	"Cuda compilation tools, release 13.0, V13.0.88"
        /*0030*/ 	.string	"Build cuda_13.0.r13.0/compiler.36424714_0"
        /*0030*/ 	.string	"-arch sm_100 -m 64 "



//--------------------- .note.nv.cuinfo           --------------------------
	.section	.note.nv.cuinfo,"",@"SHT_NOTE"
	.sectionflags	@"SHF_NOTE_NV_CUINFO"
        /*0018*/ 	.short	0x0002
        /*001a*/ 	.short	0x0064
        /*001c*/ 	.short	0x0082
	.zero		2


//--------------------- .nv.info                  --------------------------
	.section	.nv.info,"",@"SHT_CUDA_INFO"
	.align	4


	//----- nvinfo : EIATTR_REGCOUNT
	.align		4
        /*0000*/ 	.byte	0x04, 0x2f
        /*0002*/ 	.short	(.L_10 - .L_9)
	.align		4
.L_9:
        /*0004*/ 	.word	index@(_Z12covid_kernelPK6personPS_jjijjffijiiiiiP17curandStateXORWOW)
        /*0008*/ 	.word	0x00000028


	//----- nvinfo : EIATTR_FRAME_SIZE
	.align		4
.L_10:
        /*000c*/ 	.byte	0x04, 0x11
        /*000e*/ 	.short	(.L_12 - .L_11)
	.align		4
.L_11:
        /*0010*/ 	.word	index@(_Z12covid_kernelPK6personPS_jjijjffijiiiiiP17curandStateXORWOW)
        /*0014*/ 	.word	0x00000000


	//----- nvinfo : EIATTR_REGCOUNT
	.align		4
.L_12:
        /*0018*/ 	.byte	0x04, 0x2f
        /*001a*/ 	.short	(.L_14 - .L_13)
	.align		4
.L_13:
        /*001c*/ 	.word	index@(_Z12setup_kernelP17curandStateXORWOW)
        /*0020*/ 	.word	0x0000001f


	//----- nvinfo : EIATTR_FRAME_SIZE
	.align		4
.L_14:
        /*0024*/ 	.byte	0x04, 0x11
        /*0026*/ 	.short	(.L_16 - .L_15)
	.align		4
.L_15:
        /*0028*/ 	.word	index@(_Z12setup_kernelP17curandStateXORWOW)
        /*002c*/ 	.word	0x00000000


	//----- nvinfo : EIATTR_MIN_STACK_SIZE
	.align		4
.L_16:
        /*0030*/ 	.byte	0x04, 0x12
        /*0032*/ 	.short	(.L_18 - .L_17)
	.align		4
.L_17:
        /*0034*/ 	.word	index@(_Z12setup_kernelP17curandStateXORWOW)
        /*0038*/ 	.word	0x00000000


	//----- nvinfo : EIATTR_MIN_STACK_SIZE
	.align		4
.L_18:
        /*003c*/ 	.byte	0x04, 0x12
        /*003e*/ 	.short	(.L_20 - .L_19)
	.align		4
.L_19:
        /*0040*/ 	.word	index@(_Z12covid_kernelPK6personPS_jjijjffijiiiiiP17curandStateXORWOW)
        /*0044*/ 	.word	0x00000000
.L_20:


//--------------------- .nv.compat                --------------------------
	.section	.nv.compat,"",@"SHT_CUDA_COMPAT_INFO"
	.align	4
        /*0000*/ 	.byte	0x02, 0x09, 0x00, 0x00, 0x02, 0x02, 0x01, 0x00, 0x02, 0x05, 0x05, 0x00, 0x03, 0x07, 0x01, 0x01
        /*0010*/ 	.byte	0x02, 0x03, 0x00, 0x00, 0x02, 0x06, 0x01, 0x00, 0x04, 0x0b, 0x08, 0x00, 0x01, 0x00, 0x00, 0x00
        /*0020*/ 	.byte	0x00, 0x00, 0x00, 0x00


//--------------------- .nv.info._Z12setup_kernelP17curandStateXORWOW --------------------------
	.section	.nv.info._Z12setup_kernelP17curandStateXORWOW,"",@"SHT_CUDA_INFO"
	.sectionflags	@""
	.align	4


	//----- nvinfo : EIATTR_CUDA_API_VERSION
	.align		4
        /*0000*/ 	.byte	0x04, 0x37
        /*0002*/ 	.short	(.L_22 - .L_21)
.L_21:
        /*0004*/ 	.word	0x00000082


	//----- nvinfo : EIATTR_KPARAM_INFO
	.align		4
.L_22:
        /*0008*/ 	.byte	0x04, 0x17
        /*000a*/ 	.short	(.L_24 - .L_23)
.L_23:
        /*000c*/ 	.word	0x00000000
        /*0010*/ 	.short	0x0000
        /*0012*/ 	.short	0x0000
        /*0014*/ 	.byte	0x00, 0xf5, 0x21, 0x00


	//----- nvinfo : EIATTR_SPARSE_MMA_MASK
	.align		4
.L_24:
        /*0018*/ 	.byte	0x03, 0x50
        /*001a*/ 	.short	0x0000


	//----- nvinfo : EIATTR_MAXREG_COUNT
	.align		4
        /*001c*/ 	.byte	0x03, 0x1b
        /*001e*/ 	.short	0x00ff


	//----- nvinfo : EIATTR_MERCURY_ISA_VERSION
	.align		4
        /*0020*/ 	.byte	0x03, 0x5f
        /*0022*/ 	.short	0x0101


	//----- nvinfo : EIATTR_VRC_CTA_INIT_COUNT
	.align		4
        /*0024*/ 	.byte	0x02, 0x4a
	.zero		1
	.zero		1


	//----- nvinfo : EIATTR_EXIT_INSTR_OFFSETS
	.align		4
        /*0028*/ 	.byte	0x04, 0x1c
        /*002a*/ 	.short	(.L_26 - .L_25)


	//   ....[0]....
.L_25:
        /*002c*/ 	.word	0x00000e80


	//----- nvinfo : EIATTR_CRS_STACK_SIZE
	.align		4
.L_26:
        /*0030*/ 	.byte	0x04, 0x1e
        /*0032*/ 	.short	(.L_28 - .L_27)
.L_27:
        /*0034*/ 	.word	0x00000000


	//----- nvinfo : EIATTR_CBANK_PARAM_SIZE
	.align		4
.L_28:
        /*0038*/ 	.byte	0x03, 0x19
        /*003a*/ 	.short	0x0008


	//----- nvinfo : EIATTR_PARAM_CBANK
	.align		4
        /*003c*/ 	.byte	0x04, 0x0a
        /*003e*/ 	.short	(.L_30 - .L_29)
	.align		4
.L_29:
        /*0040*/ 	.word	index@(.nv.constant0._Z12setup_kernelP17curandStateXORWOW)
        /*0044*/ 	.short	0x0380
        /*0046*/ 	.short	0x0008


	//----- nvinfo : EIATTR_SW_WAR
	.align		4
.L_30:
        /*0048*/ 	.byte	0x04, 0x36
        /*004a*/ 	.short	(.L_32 - .L_31)
.L_31:
        /*004c*/ 	.word	0x00000008
.L_32:


//--------------------- .nv.info._Z12covid_kernelPK6personPS_jjijjffijiiiiiP17curandStateXORWOW --------------------------
	.section	.nv.info._Z12covid_kernelPK6personPS_jjijjffijiiiiiP17curandStateXORWOW,"",@"SHT_CUDA_INFO"
	.sectionflags	@""
	.align	4


	//----- nvinfo : EIATTR_CUDA_API_VERSION
	.align		4
        /*0000*/ 	.byte	0x04, 0x37
        /*0002*/ 	.short	(.L_34 - .L_33)
.L_33:
        /*0004*/ 	.word	0x00000082


	//----- nvinfo : EIATTR_KPARAM_INFO
	.align		4
.L_34:
        /*0008*/ 	.byte	0x04, 0x17
        /*000a*/ 	.short	(.L_36 - .L_35)
.L_35:
        /*000c*/ 	.word	0x00000000
        /*0010*/ 	.short	0x0010
        /*0012*/ 	.short	0x0048
        /*0014*/ 	.byte	0x00, 0xf5, 0x21, 0x00


	//----- nvinfo : EIATTR_KPARAM_INFO
	.align		4
.L_36:
        /*0018*/ 	.byte	0x04, 0x17
        /*001a*/ 	.short	(.L_38 - .L_37)
.L_37:
        /*001c*/ 	.word	0x00000000
        /*0020*/ 	.short	0x000f
        /*0022*/ 	.short	0x0044
        /*0024*/ 	.byte	0x00, 0xf0, 0x11, 0x00


	//----- nvinfo : EIATTR_KPARAM_INFO
	.align		4
.L_38:
        /*0028*/ 	.byte	0x04, 0x17
        /*002a*/ 	.short	(.L_40 - .L_39)
.L_39:
        /*002c*/ 	.word	0x00000000
        /*0030*/ 	.short	0x000e
        /*0032*/ 	.short	0x0040
        /*0034*/ 	.byte	0x00, 0xf0, 0x11, 0x00


	//----- nvinfo : EIATTR_KPARAM_INFO
	.align		4
.L_40:
        /*0038*/ 	.byte	0x04, 0x17
        /*003a*/ 	.short	(.L_42 - .L_41)
.L_41:
        /*003c*/ 	.word	0x00000000
        /*0040*/ 	.short	0x000d
        /*0042*/ 	.short	0x003c
        /*0044*/ 	.byte	0x00, 0xf0, 0x11, 0x00


	//----- nvinfo : EIATTR_KPARAM_INFO
	.align		4
.L_42:
        /*0048*/ 	.byte	0x04, 0x17
        /*004a*/ 	.short	(.L_44 - .L_43)
.L_43:
        /*004c*/ 	.word	0x00000000
        /*0050*/ 	.short	0x000c
        /*0052*/ 	.short	0x0038
        /*0054*/ 	.byte	0x00, 0xf0, 0x11, 0x00


	//----- nvinfo : EIATTR_KPARAM_INFO
	.align		4
.L_44:
        /*0058*/ 	.byte	0x04, 0x17
        /*005a*/ 	.short	(.L_46 - .L_45)
.L_45:
        /*005c*/ 	.word	0x00000000
        /*0060*/ 	.short	0x000b
        /*0062*/ 	.short	0x0034
        /*0064*/ 	.byte	0x00, 0xf0, 0x11, 0x00


	//----- nvinfo : EIATTR_KPARAM_INFO
	.align		4
.L_46:
        /*0068*/ 	.byte	0x04, 0x17
        /*006a*/ 	.short	(.L_48 - .L_47)
.L_47:
        /*006c*/ 	.word	0x00000000
        /*0070*/ 	.short	0x000a
        /*0072*/ 	.short	0x0030
        /*0074*/ 	.byte	0x00, 0xf0, 0x11, 0x00


	//----- nvinfo : EIATTR_KPARAM_INFO
	.align		4
.L_48:
        /*0078*/ 	.byte	0x04, 0x17
        /*007a*/ 	.short	(.L_50 - .L_49)
.L_49:
        /*007c*/ 	.word	0x00000000
        /*0080*/ 	.short	0x0009
        /*0082*/ 	.short	0x002c
        /*0084*/ 	.byte	0x00, 0xf0, 0x11, 0x00


	//----- nvinfo : EIATTR_KPARAM_INFO
	.align		4
.L_50:
        /*0088*/ 	.byte	0x04, 0x17
        /*008a*/ 	.short	(.L_52 - .L_51)
.L_51:
        /*008c*/ 	.word	0x00000000
        /*0090*/ 	.short	0x0008
        /*0092*/ 	.short	0x0028
        /*0094*/ 	.byte	0x00, 0xf0, 0x11, 0x00


	//----- nvinfo : EIATTR_KPARAM_INFO
	.align		4
.L_52:
        /*0098*/ 	.byte	0x04, 0x17
        /*009a*/ 	.short	(.L_54 - .L_53)
.L_53:
        /*009c*/ 	.word	0x00000000
        /*00a0*/ 	.short	0x0007
        /*00a2*/ 	.short	0x0024
        /*00a4*/ 	.byte	0x00, 0xf0, 0x11, 0x00


	//----- nvinfo : EIATTR_KPARAM_INFO
	.align		4
.L_54:
        /*00a8*/ 	.byte	0x04, 0x17
        /*00aa*/ 	.short	(.L_56 - .L_55)
.L_55:
        /*00ac*/ 	.word	0x00000000
        /*00b0*/ 	.short	0x0006
        /*00b2*/ 	.short	0x0020
        /*00b4*/ 	.byte	0x00, 0xf0, 0x11, 0x00


	//----- nvinfo : EIATTR_KPARAM_INFO
	.align		4
.L_56:
        /*00b8*/ 	.byte	0x04, 0x17
        /*00ba*/ 	.short	(.L_58 - .L_57)
.L_57:
        /*00bc*/ 	.word	0x00000000
        /*00c0*/ 	.short	0x0005
        /*00c2*/ 	.short	0x001c
        /*00c4*/ 	.byte	0x00, 0xf0, 0x11, 0x00


	//----- nvinfo : EIATTR_KPARAM_INFO
	.align		4
.L_58:
        /*00c8*/ 	.byte	0x04, 0x17
        /*00ca*/ 	.short	(.L_60 - .L_59)
.L_59:
        /*00cc*/ 	.word	0x00000000
        /*00d0*/ 	.short	0x0004
        /*00d2*/ 	.short	0x0018
        /*00d4*/ 	.byte	0x00, 0xf0, 0x11, 0x00


	//----- nvinfo : EIATTR_KPARAM_INFO
	.align		4
.L_60:
        /*00d8*/ 	.byte	0x04, 0x17
        /*00da*/ 	.short	(.L_62 - .L_61)
.L_61:
        /*00dc*/ 	.word	0x00000000
        /*00e0*/ 	.short	0x0003
        /*00e2*/ 	.short	0x0014
        /*00e4*/ 	.byte	0x00, 0xf0, 0x11, 0x00


	//----- nvinfo : EIATTR_KPARAM_INFO
	.align		4
.L_62:
        /*00e8*/ 	.byte	0x04, 0x17
        /*00ea*/ 	.short	(.L_64 - .L_63)
.L_63:
        /*00ec*/ 	.word	0x00000000
        /*00f0*/ 	.short	0x0002
        /*00f2*/ 	.short	0x0010
        /*00f4*/ 	.byte	0x00, 0xf0, 0x11, 0x00


	//----- nvinfo : EIATTR_KPARAM_INFO
	.align		4
.L_64:
        /*00f8*/ 	.byte	0x04, 0x17
        /*00fa*/ 	.short	(.L_66 - .L_65)
.L_65:
        /*00fc*/ 	.word	0x00000000
        /*0100*/ 	.short	0x0001
        /*0102*/ 	.short	0x0008
        /*0104*/ 	.byte	0x00, 0xf5, 0x21, 0x00


	//----- nvinfo : EIATTR_KPARAM_INFO
	.align		4
.L_66:
        /*0108*/ 	.byte	0x04, 0x17
        /*010a*/ 	.short	(.L_68 - .L_67)
.L_67:
        /*010c*/ 	.word	0x00000000
        /*0110*/ 	.short	0x0000
        /*0112*/ 	.short	0x0000
        /*0114*/ 	.byte	0x00, 0xf5, 0x21, 0x00


	//----- nvinfo : EIATTR_SPARSE_MMA_MASK
	.align		4
.L_68:
        /*0118*/ 	.byte	0x03, 0x50
        /*011a*/ 	.short	0x0000


	//----- nvinfo : EIATTR_MAXREG_COUNT
	.align		4
        /*011c*/ 	.byte	0x03, 0x1b
        /*011e*/ 	.short	0x00ff


	//----- nvinfo : EIATTR_MERCURY_ISA_VERSION
	.align		4
        /*0120*/ 	.byte	0x03, 0x5f
        /*0122*/ 	.short	0x0101


	//----- nvinfo : EIATTR_VRC_CTA_INIT_COUNT
	.align		4
        /*0124*/ 	.byte	0x02, 0x4a
	.zero		1
	.zero		1


	//----- nvinfo : EIATTR_EXIT_INSTR_OFFSETS
	.align		4
        /*0128*/ 	.byte	0x04, 0x1c
        /*012a*/ 	.short	(.L_70 - .L_69)


	//   ....[0]....
.L_69:
        /*012c*/ 	.word	0x00000070


	//   ....[1]....
        /*0130*/ 	.word	0x00001700


	//----- nvinfo : EIATTR_INDIRECT_BRANCH_TARGETS
	.align		4
.L_70:
        /*0134*/ 	.byte	0x04, 0x34
        /*0136*/ 	.short	(.L_72 - .L_71)


	//   ....[0]....
.L_71:
        /*0138*/ 	.word	.L_x_32@srel
        /*013c*/ 	.short	0x0
        /*013e*/ 	.short	0x0
        /*0140*/ 	.word	0x4
        /*0144*/ 	.word	.L_x_33@srel
        /*0148*/ 	.word	.L_x_34@srel
        /*014c*/ 	.word	.L_x_35@srel
        /*0150*/ 	.word	.L_x_36@srel


	//   ....[1]....
        /* <DEDUP_REMOVED lines=8> */
        /*0170*/ 	.word	.L_x_36@srel


	//   ....[2]....
        /* <DEDUP_REMOVED lines=8> */


	//   ....[3]....
        /* <DEDUP_REMOVED lines=9> */


	//   ....[4]....
        /* <DEDUP_REMOVED lines=8> */


	//   ....[5]....
        /* <DEDUP_REMOVED lines=9> */


	//----- nvinfo : EIATTR_CRS_STACK_SIZE
	.align		4
.L_72:
        /*01ec*/ 	.byte	0x04, 0x1e
        /*01ee*/ 	.short	(.L_74 - .L_73)
.L_73:
        /*01f0*/ 	.word	0x00000000


	//----- nvinfo : EIATTR_CBANK_PARAM_SIZE
	.align		4
.L_74:
        /*01f4*/ 	.byte	0x03, 0x19
        /*01f6*/ 	.short	0x0050


	//----- nvinfo : EIATTR_PARAM_CBANK
	.align		4
        /*01f8*/ 	.byte	0x04, 0x0a
        /*01fa*/ 	.short	(.L_76 - .L_75)
	.align		4
.L_75:
        /*01fc*/ 	.word	index@(.nv.constant0._Z12covid_kernelPK6personPS_jjijjffijiiiiiP17curandStateXORWOW)
        /*0200*/ 	.short	0x0380
        /*0202*/ 	.short	0x0050


	//----- nvinfo : EIATTR_SW_WAR
	.align		4
.L_76:
        /*0204*/ 	.byte	0x04, 0x36
        /*0206*/ 	.short	(.L_78 - .L_77)
.L_77:
        /*0208*/ 	.word	0x00000008
.L_78:


//--------------------- .nv.callgraph             --------------------------
	.section	.nv.callgraph,"",@"SHT_CUDA_CALLGRAPH"
	.align	4
	.sectionentsize	8
	.align		4
        /*0000*/ 	.word	0x00000000
	.align		4
        /*0004*/ 	.word	0xffffffff
	.align		4
        /*0008*/ 	.word	0x00000000
	.align		4
        /*000c*/ 	.word	0xfffffffe
	.align		4
        /*0010*/ 	.word	0x00000000
	.align		4
        /*0014*/ 	.word	0xfffffffd
	.align		4
        /*0018*/ 	.word	0x00000000
	.align		4
        /*001c*/ 	.word	0xfffffffc


//--------------------- .nv.constant4             --------------------------
	.section	.nv.constant4,"a",@progbits
	.align	8
	.align		8
.nv.constant4:
        /*0000*/ 	.dword	precalc_xorwow_matrix
	.align		8
        /*0008*/ 	.dword	precalc_xorwow_offset_matrix
	.align		8
        /*0010*/ 	.dword	mrg32k3aM1
	.align		8
        /*0018*/ 	.dword	mrg32k3aM2
	.align		8
        /*0020*/ 	.dword	mrg32k3aM1SubSeq
	.align		8
        /*0028*/ 	.dword	mrg32k3aM2SubSeq
	.align		8
        /*0030*/ 	.dword	mrg32k3aM1Seq
	.align		8
        /*0038*/ 	.dword	mrg32k3aM2Seq


//--------------------- .nv.constant3             --------------------------
	.section	.nv.constant3,"a",@progbits
	.align	8
.nv.constant3:
	.type		__cr_lgamma_table,@object
	.size		__cr_lgamma_table,(.L_8 - __cr_lgamma_table)
__cr_lgamma_table:
        /*0000*/ 	.byte	0x00, 0x00, 0x00, 0x00, 0x00, 0x00, 0x00, 0x00, 0x00, 0x00, 0x00, 0x00, 0x00, 0x00, 0x00, 0x00
        /*0010*/ 	.byte	0xef, 0x39, 0xfa, 0xfe, 0x42, 0x2e, 0xe6, 0x3f, 0x02, 0x20, 0x2a, 0xfa, 0x0b, 0xab, 0xfc, 0x3f
        /*0020*/ 	.byte	0xf9, 0x2c, 0x92, 0x7c, 0xa7, 0x6c, 0x09, 0x40, 0xc9, 0x79, 0x44, 0x3c, 0x64, 0x26, 0x13, 0x40
        /*0030*/ 	.byte	0xca, 0x01, 0xcf, 0x3a, 0x27, 0x51, 0x1a, 0x40, 0x30, 0xcc, 0x2d, 0xf3, 0xe1, 0x0c, 0x21, 0x40
        /*0040*/ 	.byte	0x0d, 0xb7, 0xfc, 0x82, 0x8e, 0x35, 0x25, 0x40
.L_8:


//--------------------- .nv.constant2._Z12covid_kernelPK6personPS_jjijjffijiiiiiP17curandStateXORWOW --------------------------
	.section	.nv.constant2._Z12covid_kernelPK6personPS_jjijjffijiiiiiP17curandStateXORWOW,"a",@progbits
	.sectionflags	@""
	.align	4
.nv.constant2._Z12covid_kernelPK6personPS_jjijjffijiiiiiP17curandStateXORWOW:
        /*0000*/ 	.byte	0xd0, 0x0d, 0x00, 0x00, 0x00, 0x0e, 0x00, 0x00, 0xa0, 0x0d, 0x00, 0x00, 0x00, 0x0f, 0x00, 0x00
        /*0010*/ 	.byte	0xb0, 0x0e, 0x00, 0x00, 0xe0, 0x0e, 0x00, 0x00, 0x00, 0x0f, 0x00, 0x00, 0x90, 0x0e, 0x00, 0x00
        /*0020*/ 	.byte	0x00, 0x0f, 0x00, 0x00, 0xc0, 0x11, 0x00, 0x00, 0xf0, 0x11, 0x00, 0x00, 0x90, 0x11, 0x00, 0x00
        /*0030*/ 	.byte	0xf0, 0x12, 0x00, 0x00, 0xa0, 0x12, 0x00, 0x00, 0xd0, 0x12, 0x00, 0x00, 0xf0, 0x12, 0x00, 0x00
        /*0040*/ 	.byte	0x80, 0x12, 0x00, 0x00, 0xf0, 0x12, 0x00, 0x00, 0x10, 0x15, 0x00, 0x00, 0x40, 0x15, 0x00, 0x00
        /*0050*/ 	.byte	0xe0, 0x14, 0x00, 0x00, 0x40, 0x16, 0x00, 0x00, 0xf0, 0x15, 0x00, 0x00, 0x20, 0x16, 0x00, 0x00
        /*0060*/ 	.byte	0x40, 0x16, 0x00, 0x00, 0xd0, 0x15, 0x00, 0x00, 0x40, 0x16, 0x00, 0x00


//--------------------- .text._Z12setup_kernelP17curandStateXORWOW --------------------------
	.section	.text._Z12setup_kernelP17curandStateXORWOW,"ax",@progbits
	.align	128
        .global         _Z12setup_kernelP17curandStateXORWOW
        .type           _Z12setup_kernelP17curandStateXORWOW,@function
        .size           _Z12setup_kernelP17curandStateXORWOW,(.L_x_65 - _Z12setup_kernelP17curandStateXORWOW)
        .other          _Z12setup_kernelP17curandStateXORWOW,@"STO_CUDA_ENTRY STV_DEFAULT"
_Z12setup_kernelP17curandStateXORWOW:
.text._Z12setup_kernelP17curandStateXORWOW:
[----:B------:R-:W-:Y:S01]  /*0000*/  LDC R1, c[0x0][0x37c] ;  /* 0x0000df00ff017b82 */ /* 0x000fe20000000800 */
[----:B------:R-:W0:Y:S07]  /*0010*/  S2R R13, SR_TID.X ;  /* 0x00000000000d7919 */ /* 0x000e2e0000002100 */
[----:B------:R-:W1:Y:S01]  /*0020*/  LDC.64 R6, c[0x0][0x380] ;  /* 0x0000e000ff067b82 */ /* 0x000e620000000a00 */
[----:B------:R-:W0:Y:S01]  /*0030*/  LDCU UR6, c[0x0][0x360] ;  /* 0x00006c00ff0677ac */ /* 0x000e220008000800 */
[----:B------:R-:W-:Y:S01]  /*0040*/  IMAD.MOV.U32 R2, RZ, RZ, 0x3198c20f ;  /* 0x3198c20fff027424 */ /* 0x000fe200078e00ff */
[----:B------:R-:W0:Y:S01]  /*0050*/  S2R R0, SR_CTAID.X ;  /* 0x0000000000007919 */ /* 0x000e220000002500 */
[----:B------:R-:W-:Y:S01]  /*0060*/  IMAD.MOV.U32 R3, RZ, RZ, 0x5efdb30c ;  /* 0x5efdb30cff037424 */ /* 0x000fe200078e00ff */
[----:B------:R-:W2:Y:S01]  /*0070*/  LDCU.64 UR4, c[0x0][0x358] ;  /* 0x00006b00ff0477ac */ /* 0x000ea20008000a00 */
[----:B------:R-:W-:Y:S01]  /*0080*/  IMAD.MOV.U32 R4, RZ, RZ, 0x423bb012 ;  /* 0x423bb012ff047424 */ /* 0x000fe200078e00ff */
[----:B------:R-:W-:Y:S01]  /*0090*/  BSSY.RECONVERGENT B0, `(.L_x_0) ;  /* 0x00000db000007945 */ /* 0x000fe20003800200 */
[----:B------:R-:W-:-:S02]  /*00a0*/  IMAD.MOV.U32 R5, RZ, RZ, -0x75bd8fc ;  /* 0xf8a42704ff057424 */ /* 0x000fc400078e00ff */
[----:B------:R-:W-:Y:S02]  /*00b0*/  IMAD.MOV.U32 R8, RZ, RZ, -0x23270784 ;  /* 0xdcd8f87cff087424 */ /* 0x000fe400078e00ff */
[----:B------:R-:W-:Y:S02]  /*00c0*/  IMAD.MOV.U32 R9, RZ, RZ, 0x57fa2510 ;  /* 0x57fa2510ff097424 */ /* 0x000fe400078e00ff */
[----:B0-----:R-:W-:-:S04]  /*00d0*/  IMAD R13, R0, UR6, R13 ;  /* 0x00000006000d7c24 */ /* 0x001fc8000f8e020d */
[C---:B-1----:R-:W-:Y:S01]  /*00e0*/  IMAD.WIDE R6, R13.reuse, 0x30, R6 ;  /* 0x000000300d067825 */ /* 0x042fe200078e0206 */
[----:B------:R-:W-:-:S04]  /*00f0*/  ISETP.NE.AND P0, PT, R13, RZ, PT ;  /* 0x000000ff0d00720c */ /* 0x000fc80003f05270 */
[----:B--2---:R0:W-:Y:S04]  /*0100*/  STG.E.64 desc[UR4][R6.64], R2 ;  /* 0x0000000206007986 */ /* 0x0041e8000c101b04 */
[----:B------:R0:W-:Y:S04]  /*0110*/  STG.E.64 desc[UR4][R6.64+0x8], R4 ;  /* 0x0000080406007986 */ /* 0x0001e8000c101b04 */
[----:B------:R0:W-:Y:S01]  /*0120*/  STG.E.64 desc[UR4][R6.64+0x10], R8 ;  /* 0x0000100806007986 */ /* 0x0001e2000c101b04 */
[----:B------:R-:W-:Y:S05]  /*0130*/  @!P0 BRA `(.L_x_1) ;  /* 0x0000000c00408947 */ /* 0x000fea0003800000 */
[----:B------:R-:W-:Y:S01]  /*0140*/  SHF.R.S32.HI R0, RZ, 0x1f, R13 ;  /* 0x0000001fff007819 */ /* 0x000fe2000001140d */
[----:B------:R-:W-:-:S07]  /*0150*/  IMAD.MOV.U32 R12, RZ, RZ, RZ ;  /* 0x000000ffff0c7224 */ /* 0x000fce00078e00ff */
.L_x_7:
[----:B0-----:R-:W-:Y:S01]  /*0160*/  LOP3.LUT R2, R13, 0x3, RZ, 0xc0, !PT ;  /* 0x000000030d027812 */ /* 0x001fe200078ec0ff */
[----:B------:R-:W-:Y:S03]  /*0170*/  BSSY.RECONVERGENT B1, `(.L_x_2) ;  /* 0x00000c6000017945 */ /* 0x000fe60003800200 */
[----:B------:R-:W-:-:S04]  /*0180*/  ISETP.NE.U32.AND P0, PT, R2, RZ, PT ;  /* 0x000000ff0200720c */ /* 0x000fc80003f05070 */
[----:B------:R-:W-:-:S13]  /*0190*/  ISETP.NE.AND.EX P0, PT, RZ, RZ, PT, P0 ;  /* 0x000000ffff00720c */ /* 0x000fda0003f05300 */
[----:B------:R-:W-:Y:S05]  /*01a0*/  @!P0 BRA `(.L_x_3) ;  /* 0x0000000c00088947 */ /* 0x000fea0003800000 */
[----:B------:R-:W0:Y:S01]  /*01b0*/  LDC.64 R8, c[0x4][RZ] ;  /* 0x01000000ff087b82 */ /* 0x000e220000000a00 */
[----:B------:R-:W-:Y:S02]  /*01c0*/  IMAD.MOV.U32 R14, RZ, RZ, RZ ;  /* 0x000000ffff0e7224 */ /* 0x000fe400078e00ff */
[----:B0-----:R-:W-:-:S07]  /*01d0*/  IMAD.WIDE.U32 R8, R12, 0xc80, R8 ;  /* 0x00000c800c087825 */ /* 0x001fce00078e0008 */
.L_x_6:
[----:B0-----:R-:W-:Y:S01]  /*01e0*/  IMAD.MOV.U32 R15, RZ, RZ, RZ ;  /* 0x000000ffff0f7224 */ /* 0x001fe200078e00ff */
[----:B------:R-:W-:Y:S01]  /*01f0*/  CS2R R2, SRZ ;  /* 0x0000000000027805 */ /* 0x000fe2000001ff00 */
[----:B------:R-:W-:Y:S01]  /*0200*/  IMAD.MOV.U32 R17, RZ, RZ, RZ ;  /* 0x000000ffff117224 */ /* 0x000fe200078e00ff */
[----:B------:R-:W-:-:S07]  /*0210*/  CS2R R4, SRZ ;  /* 0x0000000000047805 */ /* 0x000fce000001ff00 */
.L_x_5:
[----:B------:R-:W-:-:S05]  /*0220*/  IMAD.WIDE.U32 R10, R17, 0x4, R6 ;  /* 0x00000004110a7825 */ /* 0x000fca00078e0006 */
[----:B------:R0:W5:Y:S01]  /*0230*/  LDG.E R16, desc[UR4][R10.64+0x4] ;  /* 0x000004040a107981 */ /* 0x000162000c1e1900 */
[----:B------:R-:W-:-:S07]  /*0240*/  IMAD.MOV.U32 R19, RZ, RZ, RZ ;  /* 0x000000ffff137224 */ /* 0x000fce00078e00ff */
.L_x_4:
[----:B-----5:R-:W-:Y:S01]  /*0250*/  SHF.R.U32.HI R24, RZ, R19, R16 ;  /* 0x00000013ff187219 */ /* 0x020fe20000011610 */
[----:B0-----:R-:W-:-:S03]  /*0260*/  IMAD.SHL.U32 R10, R17, 0x20, RZ ;  /* 0x00000020110a7824 */ /* 0x001fc600078e00ff */
[----:B------:R-:W-:Y:S01]  /*0270*/  LOP3.LUT R11, R24, 0x1, RZ, 0xc0, !PT ;  /* 0x00000001180b7812 */ /* 0x000fe200078ec0ff */
[----:B------:R-:W-:-:S03]  /*0280*/  IMAD.IADD R10, R10, 0x1, R19 ;  /* 0x000000010a0a7824 */ /* 0x000fc600078e0213 */
[----:B------:R-:W-:Y:S01]  /*0290*/  ISETP.NE.U32.AND P0, PT, R11, 0x1, PT ;  /* 0x000000010b00780c */ /* 0x000fe20003f05070 */
[----:B------:R-:W-:-:S03]  /*02a0*/  IMAD R11, R10, 0x5, RZ ;  /* 0x000000050a0b7824 */ /* 0x000fc600078e02ff */
[----:B------:R-:W-:Y:S01]  /*02b0*/  R2P PR, R24, 0x7e ;  /* 0x0000007e18007804 */ /* 0x000fe20000000000 */
[----:B------:R-:W-:-:S08]  /*02c0*/  IMAD.WIDE.U32 R10, R11, 0x4, R8 ;  /* 0x000000040b0a7825 */ /* 0x000fd000078e0008 */
[----:B------:R-:W2:Y:S04]  /*02d0*/  @!P0 LDG.E R18, desc[UR4][R10.64] ;  /* 0x000000040a128981 */ /* 0x000ea8000c1e1900 */
[----:B------:R-:W3:Y:S04]  /*02e0*/  @!P0 LDG.E R20, desc[UR4][R10.64+0x10] ;  /* 0x000010040a148981 */ /* 0x000ee8000c1e1900 */
[----:B------:R-:W4:Y:S04]  /*02f0*/  @P1 LDG.E R22, desc[UR4][R10.64+0x14] ;  /* 0x000014040a161981 */ /* 0x000f28000c1e1900 */
[----:B------:R-:W4:Y:S04]  /*0300*/  @P2 LDG.E R26, desc[UR4][R10.64+0x28] ;  /* 0x000028040a1a2981 */ /* 0x000f28000c1e1900 */
[----:B------:R-:W4:Y:S04]  /*0310*/  @!P0 LDG.E R21, desc[UR4][R10.64+0x4] ;  /* 0x000004040a158981 */ /* 0x000f28000c1e1900 */
[----:B------:R-:W4:Y:S04]  /*0320*/  @!P0 LDG.E R23, desc[UR4][R10.64+0xc] ;  /* 0x00000c040a178981 */ /* 0x000f28000c1e1900 */
[----:B------:R-:W4:Y:S04]  /*0330*/  @P1 LDG.E R25, desc[UR4][R10.64+0x18] ;  /* 0x000018040a191981 */ /* 0x000f28000c1e1900 */
[----:B------:R-:W4:Y:S04]  /*0340*/  @P3 LDG.E R28, desc[UR4][R10.64+0x3c] ;  /* 0x00003c040a1c3981 */ /* 0x000f28000c1e1900 */
[----:B------:R-:W4:Y:S01]  /*0350*/  @P6 LDG.E R27, desc[UR4][R10.64+0x7c] ;  /* 0x00007c040a1b6981 */ /* 0x000f22000c1e1900 */
[----:B--2---:R-:W-:-:S03]  /*0360*/  @!P0 LOP3.LUT R15, R15, R18, RZ, 0x3c, !PT ;  /* 0x000000120f0f8212 */ /* 0x004fc600078e3cff */
[----:B------:R-:W2:Y:S01]  /*0370*/  @!P0 LDG.E R18, desc[UR4][R10.64+0x8] ;  /* 0x000008040a128981 */ /* 0x000ea2000c1e1900 */
[----:B---3--:R-:W-:-:S03]  /*0380*/  @!P0 LOP3.LUT R3, R3, R20, RZ, 0x3c, !PT ;  /* 0x0000001403038212 */ /* 0x008fc600078e3cff */
[----:B------:R-:W3:Y:S01]  /*0390*/  @P1 LDG.E R20, desc[UR4][R10.64+0x24] ;  /* 0x000024040a141981 */ /* 0x000ee2000c1e1900 */
[----:B----4-:R-:W-:-:S03]  /*03a0*/  @P1 LOP3.LUT R15, R15, R22, RZ, 0x3c, !PT ;  /* 0x000000160f0f1212 */ /* 0x010fc600078e3cff */
[----:B------:R-:W4:Y:S01]  /*03b0*/  @P2 LDG.E R22, desc[UR4][R10.64+0x38] ;  /* 0x000038040a162981 */ /* 0x000f22000c1e1900 */
[----:B------:R-:W-:-:S03]  /*03c0*/  @P2 LOP3.LUT R15, R15, R26, RZ, 0x3c, !PT ;  /* 0x0000001a0f0f2212 */ /* 0x000fc600078e3cff */
[----:B------:R-:W4:Y:S01]  /*03d0*/  @P4 LDG.E R26, desc[UR4][R10.64+0x50] ;  /* 0x000050040a1a4981 */ /* 0x000f22000c1e1900 */
[----:B------:R-:W-:-:S03]  /*03e0*/  @!P0 LOP3.LUT R4, R4, R21, RZ, 0x3c, !PT ;  /* 0x0000001504048212 */ /* 0x000fc600078e3cff */
[----:B------:R-:W4:Y:S01]  /*03f0*/  @P1 LDG.E R21, desc[UR4][R10.64+0x20] ;  /* 0x000020040a151981 */ /* 0x000f22000c1e1900 */
[----:B------:R-:W-:-:S03]  /*0400*/  @!P0 LOP3.LUT R2, R2, R23, RZ, 0x3c, !PT ;  /* 0x0000001702028212 */ /* 0x000fc600078e3cff */
[----:B------:R-:W4:Y:S01]  /*0410*/  @P2 LDG.E R23, desc[UR4][R10.64+0x2c] ;  /* 0x00002c040a172981 */ /* 0x000f22000c1e1900 */
[----:B------:R-:W-:-:S03]  /*0420*/  @P1 LOP3.LUT R4, R4, R25, RZ, 0x3c, !PT ;  /* 0x0000001904041212 */ /* 0x000fc600078e3cff */
[----:B------:R-:W4:Y:S01]  /*0430*/  @P2 LDG.E R25, desc[UR4][R10.64+0x34] ;  /* 0x000034040a192981 */ /* 0x000f22000c1e1900 */
[----:B--2---:R-:W-:-:S03]  /*0440*/  @!P0 LOP3.LUT R5, R5, R18, RZ, 0x3c, !PT ;  /* 0x0000001205058212 */ /* 0x004fc600078e3cff */
[----:B------:R-:W2:Y:S01]  /*0450*/  @P1 LDG.E R18, desc[UR4][R10.64+0x1c] ;  /* 0x00001c040a121981 */ /* 0x000ea2000c1e1900 */
[----:B---3--:R-:W-:-:S03]  /*0460*/  @P1 LOP3.LUT R3, R3, R20, RZ, 0x3c, !PT ;  /* 0x0000001403031212 */ /* 0x008fc600078e3cff */
[----:B------:R-:W3:Y:S01]  /*0470*/  @P2 LDG.E R20, desc[UR4][R10.64+0x30] ;  /* 0x000030040a142981 */ /* 0x000ee2000c1e1900 */
[----:B----4-:R-:W-:-:S03]  /*0480*/  @P2 LOP3.LUT R3, R3, R22, RZ, 0x3c, !PT ;  /* 0x0000001603032212 */ /* 0x010fc600078e3cff */
[----:B------:R-:W4:Y:S01]  /*0490*/  @P3 LDG.E R22, desc[UR4][R10.64+0x4c] ;  /* 0x00004c040a163981 */ /* 0x000f22000c1e1900 */
[----:B------:R-:W-:-:S04]  /*04a0*/  @P3 LOP3.LUT R15, R15, R28, RZ, 0x3c, !PT ;  /* 0x0000001c0f0f3212 */ /* 0x000fc800078e3cff */
[----:B------:R-:W-:Y:S02]  /*04b0*/  @P4 LOP3.LUT R15, R15, R26, RZ, 0x3c, !PT ;  /* 0x0000001a0f0f4212 */ /* 0x000fe400078e3cff */
[----:B------:R-:W-:Y:S01]  /*04c0*/  @P1 LOP3.LUT R2, R2, R21, RZ, 0x3c, !PT ;  /* 0x0000001502021212 */ /* 0x000fe200078e3cff */
[----:B------:R-:W4:Y:S04]  /*04d0*/  @P5 LDG.E R26, desc[UR4][R10.64+0x64] ;  /* 0x000064040a1a5981 */ /* 0x000f28000c1e1900 */
[----:B------:R-:W4:Y:S01]  /*04e0*/  @P3 LDG.E R21, desc[UR4][R10.64+0x40] ;  /* 0x000040040a153981 */ /* 0x000f22000c1e1900 */
[----:B------:R-:W-:Y:S02]  /*04f0*/  @P2 LOP3.LUT R4, R4, R23, RZ, 0x3c, !PT ;  /* 0x0000001704042212 */ /* 0x000fe400078e3cff */
[----:B------:R-:W-:Y:S01]  /*0500*/  @P2 LOP3.LUT R2, R2, R25, RZ, 0x3c, !PT ;  /* 0x0000001902022212 */ /* 0x000fe200078e3cff */
[----:B------:R-:W4:Y:S04]  /*0510*/  @P3 LDG.E R23, desc[UR4][R10.64+0x48] ;  /* 0x000048040a173981 */ /* 0x000f28000c1e1900 */
[----:B------:R-:W4:Y:S01]  /*0520*/  @P4 LDG.E R25, desc[UR4][R10.64+0x54] ;  /* 0x000054040a194981 */ /* 0x000f22000c1e1900 */
[----:B--2---:R-:W-:-:S03]  /*0530*/  @P1 LOP3.LUT R5, R5, R18, RZ, 0x3c, !PT ;  /* 0x0000001205051212 */ /* 0x004fc600078e3cff */
[----:B------:R-:W2:Y:S01]  /*0540*/  @P3 LDG.E R18, desc[UR4][R10.64+0x44] ;  /* 0x000044040a123981 */ /* 0x000ea2000c1e1900 */
[----:B---3--:R-:W-:-:S03]  /*0550*/  @P2 LOP3.LUT R5, R5, R20, RZ, 0x3c, !PT ;  /* 0x0000001405052212 */ /* 0x008fc600078e3cff */
[----:B------:R-:W3:Y:S01]  /*0560*/  @P4 LDG.E R20, desc[UR4][R10.64+0x58] ;  /* 0x000058040a144981 */ /* 0x000ee2000c1e1900 */
[----:B----4-:R-:W-:-:S03]  /*0570*/  @P3 LOP3.LUT R3, R3, R22, RZ, 0x3c, !PT ;  /* 0x0000001603033212 */ /* 0x010fc600078e3cff */
[----:B------:R-:W4:Y:S01]  /*0580*/  @P4 LDG.E R22, desc[UR4][R10.64+0x60] ;  /* 0x000060040a164981 */ /* 0x000f22000c1e1900 */
[----:B------:R-:W-:Y:S02]  /*0590*/  LOP3.LUT P0, RZ, R24, 0x80, RZ, 0xc0, !PT ;  /* 0x0000008018ff7812 */ /* 0x000fe4000780c0ff */
[----:B------:R-:W-:Y:S02]  /*05a0*/  @P5 LOP3.LUT R15, R15, R26, RZ, 0x3c, !PT ;  /* 0x0000001a0f0f5212 */ /* 0x000fe400078e3cff */
[----:B------:R-:W4:Y:S01]  /*05b0*/  @P6 LDG.E R26, desc[UR4][R10.64+0x78] ;  /* 0x000078040a1a6981 */ /* 0x000f22000c1e1900 */
[----:B------:R-:W-:-:S03]  /*05c0*/  @P3 LOP3.LUT R4, R4, R21, RZ, 0x3c, !PT ;  /* 0x0000001504043212 */ /* 0x000fc600078e3cff */
[----:B------:R-:W4:Y:S01]  /*05d0*/  @P4 LDG.E R21, desc[UR4][R10.64+0x5c] ;  /* 0x00005c040a154981 */ /* 0x000f22000c1e1900 */
[----:B------:R-:W-:-:S03]  /*05e0*/  @P3 LOP3.LUT R2, R2, R23, RZ, 0x3c, !PT ;  /* 0x0000001702023212 */ /* 0x000fc600078e3cff */
[----:B------:R-:W4:Y:S01]  /*05f0*/  @P5 LDG.E R23, desc[UR4][R10.64+0x68] ;  /* 0x000068040a175981 */ /* 0x000f22000c1e1900 */
[----:B------:R-:W-:-:S03]  /*0600*/  @P4 LOP3.LUT R4, R4, R25, RZ, 0x3c, !PT ;  /* 0x0000001904044212 */ /* 0x000fc600078e3cff */
[----:B------:R-:W4:Y:S01]  /*0610*/  @P5 LDG.E R25, desc[UR4][R10.64+0x70] ;  /* 0x000070040a195981 */ /* 0x000f22000c1e1900 */
[----:B--2---:R-:W-:-:S03]  /*0620*/  @P3 LOP3.LUT R5, R5, R18, RZ, 0x3c, !PT ;  /* 0x0000001205053212 */ /* 0x004fc600078e3cff */
[----:B------:R-:W2:Y:S01]  /*0630*/  @P5 LDG.E R18, desc[UR4][R10.64+0x6c] ;  /* 0x00006c040a125981 */ /* 0x000ea2000c1e1900 */
[----:B---3--:R-:W-:-:S03]  /*0640*/  @P4 LOP3.LUT R5, R5, R20, RZ, 0x3c, !PT ;  /* 0x0000001405054212 */ /* 0x008fc600078e3cff */
[----:B------:R-:W3:Y:S01]  /*0650*/  @P5 LDG.E R20, desc[UR4][R10.64+0x74] ;  /* 0x000074040a145981 */ /* 0x000ee2000c1e1900 */
[----:B----4-:R-:W-:-:S03]  /*0660*/  @P4 LOP3.LUT R3, R3, R22, RZ, 0x3c, !PT ;  /* 0x0000001603034212 */ /* 0x010fc600078e3cff */
[----:B------:R-:W4:Y:S01]  /*0670*/  @P0 LDG.E R22, desc[UR4][R10.64+0x8c] ;  /* 0x00008c040a160981 */ /* 0x000f22000c1e1900 */
[----:B------:R-:W-:-:S03]  /*0680*/  @P6 LOP3.LUT R15, R15, R26, RZ, 0x3c, !PT ;  /* 0x0000001a0f0f6212 */ /* 0x000fc600078e3cff */
        /* <DEDUP_REMOVED lines=13> */
[----:B------:R-:W-:Y:S02]  /*0760*/  @P6 LOP3.LUT R4, R4, R27, RZ, 0x3c, !PT ;  /* 0x0000001b04046212 */ /* 0x000fe400078e3cff */
[----:B------:R-:W-:Y:S02]  /*0770*/  @P6 LOP3.LUT R2, R2, R21, RZ, 0x3c, !PT ;  /* 0x0000001502026212 */ /* 0x000fe400078e3cff */
[----:B------:R-:W-:Y:S02]  /*0780*/  @P0 LOP3.LUT R4, R4, R23, RZ, 0x3c, !PT ;  /* 0x0000001704040212 */ /* 0x000fe400078e3cff */
[----:B------:R-:W-:Y:S02]  /*0790*/  @P0 LOP3.LUT R2, R2, R25, RZ, 0x3c, !PT ;  /* 0x0000001902020212 */ /* 0x000fe400078e3cff */
[----:B--2---:R-:W-:Y:S02]  /*07a0*/  @P6 LOP3.LUT R5, R5, R18, RZ, 0x3c, !PT ;  /* 0x0000001205056212 */ /* 0x004fe400078e3cff */
[----:B---3--:R-:W-:-:S02]  /*07b0*/  @P6 LOP3.LUT R3, R3, R20, RZ, 0x3c, !PT ;  /* 0x0000001403036212 */ /* 0x008fc400078e3cff */
[----:B----4-:R-:W-:Y:S02]  /*07c0*/  @P0 LOP3.LUT R5, R5, R22, RZ, 0x3c, !PT ;  /* 0x0000001605050212 */ /* 0x010fe400078e3cff */
[----:B------:R-:W-:Y:S02]  /*07d0*/  @P0 LOP3.LUT R3, R3, R26, RZ, 0x3c, !PT ;  /* 0x0000001a03030212 */ /* 0x000fe400078e3cff */
[----:B------:R-:W-:-:S13]  /*07e0*/  R2P PR, R24.B1, 0x7f ;  /* 0x0000007f18007804 */ /* 0x000fda0000001000 */
[----:B------:R-:W2:Y:S04]  /*07f0*/  @P0 LDG.E R18, desc[UR4][R10.64+0xa0] ;  /* 0x0000a0040a120981 */ /* 0x000ea8000c1e1900 */
[----:B------:R-:W3:Y:S04]  /*0800*/  @P1 LDG.E R22, desc[UR4][R10.64+0xb4] ;  /* 0x0000b4040a161981 */ /* 0x000ee8000c1e1900 */
[----:B------:R-:W4:Y:S04]  /*0810*/  @P2 LDG.E R26, desc[UR4][R10.64+0xc8] ;  /* 0x0000c8040a1a2981 */ /* 0x000f28000c1e1900 */
[----:B------:R-:W4:Y:S04]  /*0820*/  @P3 LDG.E R28, desc[UR4][R10.64+0xdc] ;  /* 0x0000dc040a1c3981 */ /* 0x000f28000c1e1900 */
[----:B------:R-:W4:Y:S04]  /*0830*/  @P0 LDG.E R23, desc[UR4][R10.64+0xa4] ;  /* 0x0000a4040a170981 */ /* 0x000f28000c1e1900 */
[----:B------:R-:W4:Y:S04]  /*0840*/  @P0 LDG.E R20, desc[UR4][R10.64+0xa8] ;  /* 0x0000a8040a140981 */ /* 0x000f28000c1e1900 */
[----:B------:R-:W4:Y:S04]  /*0850*/  @P4 LDG.E R25, desc[UR4][R10.64+0xf0] ;  /* 0x0000f0040a194981 */ /* 0x000f28000c1e1900 */
        /* <DEDUP_REMOVED lines=21> */
[----:B------:R-:W-:Y:S02]  /*09b0*/  LOP3.LUT P0, RZ, R24, 0x8000, RZ, 0xc0, !PT ;  /* 0x0000800018ff7812 */ /* 0x000fe4000780c0ff */
[----:B----4-:R-:W-:Y:S01]  /*09c0*/  @P5 LOP3.LUT R15, R15, R26, RZ, 0x3c, !PT ;  /* 0x0000001a0f0f5212 */ /* 0x010fe200078e3cff */
[----:B------:R-:W4:Y:S04]  /*09d0*/  @P3 LDG.E R24, desc[UR4][R10.64+0xe4] ;  /* 0x0000e4040a183981 */ /* 0x000f28000c1e1900 */
[----:B------:R-:W2:Y:S01]  /*09e0*/  @P6 LDG.E R26, desc[UR4][R10.64+0x118] ;  /* 0x000118040a1a6981 */ /* 0x000ea2000c1e1900 */
        /* <DEDUP_REMOVED lines=8> */
[----:B---3--:R-:W-:-:S03]  /*0a70*/  @P2 LOP3.LUT R3, R3, R22, RZ, 0x3c, !PT ;  /* 0x0000001603032212 */ /* 0x008fc600078e3cff */
[----:B------:R-:W3:Y:S01]  /*0a80*/  @P4 LDG.E R22, desc[UR4][R10.64+0x100] ;  /* 0x000100040a164981 */ /* 0x000ee2000c1e1900 */
[----:B--2---:R-:W-:-:S03]  /*0a90*/  @P6 LOP3.LUT R15, R15, R26, RZ, 0x3c, !PT ;  /* 0x0000001a0f0f6212 */ /* 0x004fc600078e3cff */
[----:B------:R-:W2:Y:S01]  /*0aa0*/  @P0 LDG.E R26, desc[UR4][R10.64+0x12c] ;  /* 0x00012c040a1a0981 */ /* 0x000ea2000c1e1900 */
[----:B----4-:R-:W-:-:S03]  /*0ab0*/  @P2 LOP3.LUT R2, R2, R23, RZ, 0x3c, !PT ;  /* 0x0000001702022212 */ /* 0x010fc600078e3cff */
[----:B------:R-:W4:Y:S01]  /*0ac0*/  @P4 LDG.E R23, desc[UR4][R10.64+0xfc] ;  /* 0x0000fc040a174981 */ /* 0x000f22000c1e1900 */
[----:B------:R-:W-:-:S03]  /*0ad0*/  @P2 LOP3.LUT R5, R5, R20, RZ, 0x3c, !PT ;  /* 0x0000001405052212 */ /* 0x000fc600078e3cff */
[----:B------:R-:W4:Y:S01]  /*0ae0*/  @P4 LDG.E R20, desc[UR4][R10.64+0xf8] ;  /* 0x0000f8040a144981 */ /* 0x000f22000c1e1900 */
[----:B------:R-:W-:Y:S02]  /*0af0*/  @P3 LOP3.LUT R2, R2, R27, RZ, 0x3c, !PT ;  /* 0x0000001b02023212 */ /* 0x000fe400078e3cff */
[----:B------:R-:W-:Y:S01]  /*0b00*/  @P3 LOP3.LUT R4, R4, R25, RZ, 0x3c, !PT ;  /* 0x0000001904043212 */ /* 0x000fe200078e3cff */
[----:B------:R-:W4:Y:S01]  /*0b10*/  @P5 LDG.E R27, desc[UR4][R10.64+0x110] ;  /* 0x000110040a1b5981 */ /* 0x000f22000c1e1900 */
[----:B------:R-:W-:-:S03]  /*0b20*/  @P3 LOP3.LUT R5, R5, R24, RZ, 0x3c, !PT ;  /* 0x0000001805053212 */ /* 0x000fc600078e3cff */
[----:B------:R-:W4:Y:S04]  /*0b30*/  @P5 LDG.E R25, desc[UR4][R10.64+0x108] ;  /* 0x000108040a195981 */ /* 0x000f28000c1e1900 */
        /* <DEDUP_REMOVED lines=19> */
[----:B------:R-:W-:-:S05]  /*0c70*/  VIADD R19, R19, 0x10 ;  /* 0x0000001013137836 */ /* 0x000fca0000000000 */
[----:B------:R-:W-:Y:S02]  /*0c80*/  ISETP.NE.AND P1, PT, R19, 0x20, PT ;  /* 0x000000201300780c */ /* 0x000fe40003f25270 */
[----:B------:R-:W-:Y:S02]  /*0c90*/  @P5 LOP3.LUT R3, R3, R18, RZ, 0x3c, !PT ;  /* 0x0000001203035212 */ /* 0x000fe400078e3cff */
[----:B------:R-:W-:Y:S02]  /*0ca0*/  @P6 LOP3.LUT R4, R4, R21, RZ, 0x3c, !PT ;  /* 0x0000001504046212 */ /* 0x000fe400078e3cff */
[----:B---3--:R-:W-:-:S04]  /*0cb0*/  @P6 LOP3.LUT R3, R3, R22, RZ, 0x3c, !PT ;  /* 0x0000001603036212 */ /* 0x008fc800078e3cff */
[----:B--2---:R-:W-:Y:S02]  /*0cc0*/  @P0 LOP3.LUT R3, R3, R26, RZ, 0x3c, !PT ;  /* 0x0000001a03030212 */ /* 0x004fe400078e3cff */
[----:B----4-:R-:W-:Y:S02]  /*0cd0*/  @P6 LOP3.LUT R2, R2, R23, RZ, 0x3c, !PT ;  /* 0x0000001702026212 */ /* 0x010fe400078e3cff */
[----:B------:R-:W-:Y:S02]  /*0ce0*/  @P6 LOP3.LUT R5, R5, R20, RZ, 0x3c, !PT ;  /* 0x0000001405056212 */ /* 0x000fe400078e3cff */
[----:B------:R-:W-:Y:S02]  /*0cf0*/  @P0 LOP3.LUT R2, R2, R27, RZ, 0x3c, !PT ;  /* 0x0000001b02020212 */ /* 0x000fe400078e3cff */
[----:B------:R-:W-:Y:S02]  /*0d00*/  @P0 LOP3.LUT R4, R4, R25, RZ, 0x3c, !PT ;  /* 0x0000001904040212 */ /* 0x000fe400078e3cff */
[----:B------:R-:W-:Y:S01]  /*0d10*/  @P0 LOP3.LUT R5, R5, R24, RZ, 0x3c, !PT ;  /* 0x0000001805050212 */ /* 0x000fe200078e3cff */
[----:B------:R-:W-:Y:S06]  /*0d20*/  @P1 BRA `(.L_x_4) ;  /* 0xfffffff400481947 */ /* 0x000fec000383ffff */
[----:B------:R-:W-:-:S05]  /*0d30*/  VIADD R17, R17, 0x1 ;  /* 0x0000000111117836 */ /* 0x000fca0000000000 */
[----:B------:R-:W-:-:S13]  /*0d40*/  ISETP.NE.AND P0, PT, R17, 0x5, PT ;  /* 0x000000051100780c */ /* 0x000fda0003f05270 */
[----:B------:R-:W-:Y:S05]  /*0d50*/  @P0 BRA `(.L_x_5) ;  /* 0xfffffff400300947 */ /* 0x000fea000383ffff */
[----:B------:R0:W-:Y:S01]  /*0d60*/  STG.E.64 desc[UR4][R6.64+0x8], R4 ;  /* 0x0000080406007986 */ /* 0x0001e2000c101b04 */
[----:B------:R-:W-:Y:S01]  /*0d70*/  VIADD R14, R14, 0x1 ;  /* 0x000000010e0e7836 */ /* 0x000fe20000000000 */
[----:B------:R-:W-:Y:S02]  /*0d80*/  LOP3.LUT R11, R13, 0x3, RZ, 0xc0, !PT ;  /* 0x000000030d0b7812 */ /* 0x000fe400078ec0ff */
[----:B------:R0:W-:Y:S02]  /*0d90*/  STG.E.64 desc[UR4][R6.64+0x10], R2 ;  /* 0x0000100206007986 */ /* 0x0001e4000c101b04 */
[----:B------:R-:W-:Y:S02]  /*0da0*/  ISETP.GE.U32.AND P0, PT, R14, R11, PT ;  /* 0x0000000b0e00720c */ /* 0x000fe40003f06070 */
[----:B------:R0:W-:Y:S11]  /*0db0*/  STG.E desc[UR4][R6.64+0x4], R15 ;  /* 0x0000040f06007986 */ /* 0x0001f6000c101904 */
[----:B------:R-:W-:Y:S05]  /*0dc0*/  @!P0 BRA `(.L_x_6) ;  /* 0xfffffff400048947 */ /* 0x000fea000383ffff */
.L_x_3:
[----:B------:R-:W-:Y:S05]  /*0dd0*/  BSYNC.RECONVERGENT B1 ;  /* 0x0000000000017941 */ /* 0x000fea0003800200 */
.L_x_2:
[C---:B------:R-:W-:Y:S01]  /*0de0*/  ISETP.GT.U32.AND P0, PT, R13.reuse, 0x3, PT ;  /* 0x000000030d00780c */ /* 0x040fe20003f04070 */
[----:B------:R-:W-:Y:S01]  /*0df0*/  VIADD R12, R12, 0x1 ;  /* 0x000000010c0c7836 */ /* 0x000fe20000000000 */
[--C-:B------:R-:W-:Y:S02]  /*0e00*/  SHF.R.U64 R13, R13, 0x2, R0.reuse ;  /* 0x000000020d0d7819 */ /* 0x100fe40000001200 */
[----:B------:R-:W-:Y:S02]  /*0e10*/  ISETP.GT.U32.AND.EX P0, PT, R0, RZ, PT, P0 ;  /* 0x000000ff0000720c */ /* 0x000fe40003f04100 */
[----:B------:R-:W-:-:S11]  /*0e20*/  SHF.R.U32.HI R0, RZ, 0x2, R0 ;  /* 0x00000002ff007819 */ /* 0x000fd60000011600 */
[----:B------:R-:W-:Y:S05]  /*0e30*/  @P0 BRA `(.L_x_7) ;  /* 0xfffffff000c80947 */ /* 0x000fea000383ffff */
.L_x_1:
[----:B------:R-:W-:Y:S05]  /*0e40*/  BSYNC.RECONVERGENT B0 ;  /* 0x0000000000007941 */ /* 0x000fea0003800200 */
.L_x_0:
[----:B------:R-:W-:Y:S04]  /*0e50*/  STG.E.64 desc[UR4][R6.64+0x18], RZ ;  /* 0x000018ff06007986 */ /* 0x000fe8000c101b04 */
[----:B------:R-:W-:Y:S04]  /*0e60*/  STG.E desc[UR4][R6.64+0x20], RZ ;  /* 0x000020ff06007986 */ /* 0x000fe8000c101904 */
[----:B------:R-:W-:Y:S01]  /*0e70*/  STG.E.64 desc[UR4][R6.64+0x28], RZ ;  /* 0x000028ff06007986 */ /* 0x000fe2000c101b04 */
[----:B------:R-:W-:Y:S05]  /*0e80*/  EXIT ;  /* 0x000000000000794d */ /* 0x000fea0003800000 */
.L_x_8:
[----:B------:R-:W-:-:S00]  /*0e90*/  BRA `(.L_x_8) ;  /* 0xfffffffc00fc7947 */ /* 0x000fc0000383ffff */
[----:B------:R-:W-:-:S00]  /*0ea0*/  NOP ;  /* 0x0000000000007918 */ /* 0x000fc00000000000 */
        /* <DEDUP_REMOVED lines=13> */
.L_x_65:


//--------------------- .text._Z12covid_kernelPK6personPS_jjijjffijiiiiiP17curandStateXORWOW --------------------------
	.section	.text._Z12covid_kernelPK6personPS_jjijjffijiiiiiP17curandStateXORWOW,"ax",@progbits
	.align	128
        .global         _Z12covid_kernelPK6personPS_jjijjffijiiiiiP17curandStateXORWOW
        .type           _Z12covid_kernelPK6personPS_jjijjffijiiiiiP17curandStateXORWOW,@function
        .size           _Z12covid_kernelPK6personPS_jjijjffijiiiiiP17curandStateXORWOW,(.L_x_66 - _Z12covid_kernelPK6personPS_jjijjffijiiiiiP17curandStateXORWOW)
        .other          _Z12covid_kernelPK6personPS_jjijjffijiiiiiP17curandStateXORWOW,@"STO_CUDA_ENTRY STV_DEFAULT"
_Z12covid_kernelPK6personPS_jjijjffijiiiiiP17curandStateXORWOW:
.text._Z12covid_kernelPK6personPS_jjijjffijiiiiiP17curandStateXORWOW:
[----:B------:R-:W-:Y:S01]  /*0000*/  LDC R1, c[0x0][0x37c] ;  /* 0x0000df00ff017b82 */ /* 0x000fe20000000800 */
[----:B------:R-:W0:Y:S07]  /*0010*/  S2R R11, SR_TID.X ;  /* 0x00000000000b7919 */ /* 0x000e2e0000002100 */
[----:B------:R-:W0:Y:S01]  /*0020*/  S2UR UR5, SR_CTAID.X ;  /* 0x00000000000579c3 */ /* 0x000e220000002500 */
[----:B------:R-:W1:Y:S07]  /*0030*/  LDCU UR4, c[0x0][0x39c] ;  /* 0x00007380ff0477ac */ /* 0x000e6e0008000800 */
[----:B------:R-:W0:Y:S02]  /*0040*/  LDC R8, c[0x0][0x360] ;  /* 0x0000d800ff087b82 */ /* 0x000e240000000800 */
[----:B0-----:R-:W-:-:S05]  /*0050*/  IMAD R11, R8, UR5, R11 ;  /* 0x00000005080b7c24 */ /* 0x001fca000f8e020b */
[----:B-1----:R-:W-:-:S13]  /*0060*/  ISETP.GE.U32.AND P0, PT, R11, UR4, PT ;  /* 0x000000040b007c0c */ /* 0x002fda000bf06070 */
[----:B------:R-:W-:Y:S05]  /*0070*/  @P0 EXIT ;  /* 0x000000000000094d */ /* 0x000fea0003800000 */
[----:B------:R-:W0:Y:S01]  /*0080*/  LDC R5, c[0x0][0x398] ;  /* 0x0000e600ff057b82 */ /* 0x000e220000000800 */
[----:B------:R-:W1:Y:S01]  /*0090*/  LDCU UR5, c[0x0][0x370] ;  /* 0x00006e00ff0577ac */ /* 0x000e620008000800 */
[----:B------:R-:W-:Y:S01]  /*00a0*/  IMAD.MOV.U32 R9, RZ, RZ, RZ ;  /* 0x000000ffff097224 */ /* 0x000fe200078e00ff */
[----:B------:R-:W2:Y:S05]  /*00b0*/  LDCU.64 UR6, c[0x0][0x358] ;  /* 0x00006b00ff0677ac */ /* 0x000eaa0008000a00 */
[----:B------:R-:W3:Y:S01]  /*00c0*/  LDC.64 R2, c[0x0][0x390] ;  /* 0x0000e400ff027b82 */ /* 0x000ee20000000a00 */
[----:B------:R-:W-:-:S07]  /*00d0*/  UIADD3 UR4, UPT, UPT, UR4, -0x1, URZ ;  /* 0xffffffff04047890 */ /* 0x000fce000fffe0ff */
[----:B------:R-:W4:Y:S01]  /*00e0*/  LDC R7, c[0x0][0x3a4] ;  /* 0x0000e900ff077b82 */ /* 0x000f220000000800 */
[----:B-1----:R-:W-:-:S07]  /*00f0*/  IMAD R8, R8, UR5, RZ ;  /* 0x0000000508087c24 */ /* 0x002fce000f8e02ff */
[----:B------:R-:W1:Y:S01]  /*0100*/  LDC R6, c[0x0][0x3a8] ;  /* 0x0000ea00ff067b82 */ /* 0x000e620000000800 */
[----:B0-----:R-:W-:-:S05]  /*0110*/  IMAD.HI R0, R5, 0x55555556, RZ ;  /* 0x5555555605007827 */ /* 0x001fca00078e02ff */
[----:B------:R-:W-:Y:S02]  /*0120*/  LEA.HI R10, R0, R0, RZ, 0x1 ;  /* 0x00000000000a7211 */ /* 0x000fe400078f08ff */
[----:B---3--:R-:W-:-:S03]  /*0130*/  LEA.HI R4, R3, R3, RZ, 0x1 ;  /* 0x0000000303047211 */ /* 0x008fc600078f08ff */
[----:B------:R-:W-:Y:S01]  /*0140*/  IMAD R10, R10, -0x3, R5 ;  /* 0xfffffffd0a0a7824 */ /* 0x000fe200078e0205 */
[----:B------:R-:W-:Y:S02]  /*0150*/  LEA.HI R5, R2, R2, RZ, 0x1 ;  /* 0x0000000202057211 */ /* 0x000fe400078f08ff */
[----:B------:R-:W-:Y:S01]  /*0160*/  SHF.R.S32.HI R4, RZ, 0x1, R4 ;  /* 0x00000001ff047819 */ /* 0x000fe20000011404 */
[----:B------:R-:W-:Y:S02]  /*0170*/  VIADD R2, R10, 0xffffffff ;  /* 0xffffffff0a027836 */ /* 0x000fe40000000000 */
[----:B----4-:R-:W-:Y:S01]  /*0180*/  FMUL R7, R7, 100 ;  /* 0x42c8000007077820 */ /* 0x010fe20000400000 */
[----:B------:R-:W-:Y:S01]  /*0190*/  SHF.R.S32.HI R5, RZ, 0x1, R5 ;  /* 0x00000001ff057819 */ /* 0x000fe20000011405 */
[----:B-12---:R-:W-:-:S07]  /*01a0*/  FMUL R6, R6, 100 ;  /* 0x42c8000006067820 */ /* 0x006fce0000400000 */
.L_x_30:
[----:B0-----:R-:W0:Y:S02]  /*01b0*/  LDC.64 R20, c[0x0][0x380] ;  /* 0x0000e000ff147b82 */ /* 0x001e240000000a00 */
[----:B01----:R-:W-:-:S05]  /*01c0*/  IMAD.WIDE R12, R11, 0x18, R20 ;  /* 0x000000180b0c7825 */ /* 0x003fca00078e0214 */
[----:B------:R-:W2:Y:S01]  /*01d0*/  LDG.E R0, desc[UR6][R12.64+0x10] ;  /* 0x000010060c007981 */ /* 0x000ea2000c1e1900 */
[----:B------:R-:W-:Y:S01]  /*01e0*/  BSSY.RECONVERGENT B0, `(.L_x_9) ;  /* 0x00000a0000007945 */ /* 0x000fe20003800200 */
[----:B--2---:R-:W-:-:S13]  /*01f0*/  ISETP.NE.AND P0, PT, R0, 0x1, PT ;  /* 0x000000010000780c */ /* 0x004fda0003f05270 */
[----:B------:R-:W-:Y:S05]  /*0200*/  @P0 BRA `(.L_x_10) ;  /* 0x0000000800740947 */ /* 0x000fea0003800000 */
[----:B------:R-:W0:Y:S01]  /*0210*/  LDC R0, c[0x0][0x3ac] ;  /* 0x0000eb00ff007b82 */ /* 0x000e220000000800 */
[----:B------:R-:W-:Y:S07]  /*0220*/  BSSY.RECONVERGENT B1, `(.L_x_11) ;  /* 0x000006b000017945 */ /* 0x000fee0003800200 */
[----:B------:R-:W1:Y:S08]  /*0230*/  LDC.64 R14, c[0x0][0x3c8] ;  /* 0x0000f200ff0e7b82 */ /* 0x000e700000000a00 */
[----:B------:R-:W2:Y:S01]  /*0240*/  LDC.64 R18, c[0x0][0x388] ;  /* 0x0000e200ff127b82 */ /* 0x000ea20000000a00 */
[----:B0-----:R-:W-:-:S02]  /*0250*/  VIADDMNMX R3, R11, -R0, RZ, !PT ;  /* 0x800000000b037246 */ /* 0x001fc400078001ff */
[----:B------:R-:W-:-:S04]  /*0260*/  VIADDMNMX.U32 R0, R11, R0, UR4, PT ;  /* 0x000000040b007e46 */ /* 0x000fc8000b800000 */
[----:B------:R-:W-:Y:S01]  /*0270*/  ISETP.GE.AND P0, PT, R3, R0, PT ;  /* 0x000000000300720c */ /* 0x000fe20003f06270 */
[----:B-1----:R-:W-:-:S04]  /*0280*/  IMAD.WIDE R14, R11, 0x30, R14 ;  /* 0x000000300b0e7825 */ /* 0x002fc800078e020e */
[----:B--2---:R-:W-:-:S08]  /*0290*/  IMAD.WIDE R16, R11, 0x18, R18 ;  /* 0x000000180b107825 */ /* 0x004fd000078e0212 */
[----:B------:R-:W-:Y:S05]  /*02a0*/  @P0 BRA `(.L_x_12) ;  /* 0x0000000400880947 */ /* 0x000fea0003800000 */
[----:B------:R-:W-:-:S04]  /*02b0*/  IMAD.WIDE.U32 R18, R3, 0x18, R18 ;  /* 0x0000001803127825 */ /* 0x000fc800078e0012 */
[----:B------:R-:W-:Y:S01]  /*02c0*/  IMAD.WIDE.U32 R20, R3, 0x18, R20 ;  /* 0x0000001803147825 */ /* 0x000fe200078e0014 */
[----:B------:R-:W-:-:S03]  /*02d0*/  IADD3 R32, P0, PT, R18, 0x14, RZ ;  /* 0x0000001412207810 */ /* 0x000fc60007f1e0ff */
[----:B------:R-:W-:Y:S01]  /*02e0*/  IMAD.MOV.U32 R30, RZ, RZ, R20 ;  /* 0x000000ffff1e7224 */ /* 0x000fe200078e0014 */
[----:B------:R-:W-:Y:S01]  /*02f0*/  MOV R31, R21 ;  /* 0x00000015001f7202 */ /* 0x000fe20000000f00 */
[----:B------:R-:W-:-:S08]  /*0300*/  IMAD.X R33, RZ, RZ, R19, P0 ;  /* 0x000000ffff217224 */ /* 0x000fd000000e0613 */
.L_x_15:
[----:B------:R-:W2:Y:S01]  /*0310*/  LDG.E R18, desc[UR6][R30.64+0x10] ;  /* 0x000010061e127981 */ /* 0x000ea2000c1e1900 */
[----:B------:R-:W-:Y:S01]  /*0320*/  BSSY.RECONVERGENT B2, `(.L_x_13) ;  /* 0x0000053000027945 */ /* 0x000fe20003800200 */
[----:B--2---:R-:W-:-:S13]  /*0330*/  ISETP.NE.AND P0, PT, R18, RZ, PT ;  /* 0x000000ff1200720c */ /* 0x004fda0003f05270 */
[----:B------:R-:W-:Y:S05]  /*0340*/  @P0 BRA `(.L_x_14) ;  /* 0x0000000400400947 */ /* 0x000fea0003800000 */
[----:B------:R-:W2:Y:S01]  /*0350*/  LDG.E R18, desc[UR6][R30.64] ;  /* 0x000000061e127981 */ /* 0x000ea2000c1e1900 */
[----:B------:R-:W0:Y:S03]  /*0360*/  LDC R21, c[0x0][0x3a0] ;  /* 0x0000e800ff157b82 */ /* 0x000e260000000800 */
[----:B------:R-:W2:Y:S02]  /*0370*/  LDG.E R19, desc[UR6][R12.64] ;  /* 0x000000060c137981 */ /* 0x000ea4000c1e1900 */
[----:B--2---:R-:W-:-:S05]  /*0380*/  IMAD.IADD R18, R18, 0x1, -R19 ;  /* 0x0000000112127824 */ /* 0x004fca00078e0a13 */
[----:B------:R-:W-:-:S04]  /*0390*/  IABS R18, R18 ;  /* 0x0000001200127213 */ /* 0x000fc80000000000 */
[----:B0-----:R-:W-:-:S13]  /*03a0*/  ISETP.GT.U32.AND P0, PT, R18, R21, PT ;  /* 0x000000151200720c */ /* 0x001fda0003f04070 */
[----:B------:R-:W-:Y:S05]  /*03b0*/  @P0 BRA `(.L_x_14) ;  /* 0x0000000400240947 */ /* 0x000fea0003800000 */
[----:B------:R-:W2:Y:S04]  /*03c0*/  LDG.E R18, desc[UR6][R30.64+0x4] ;  /* 0x000004061e127981 */ /* 0x000ea8000c1e1900 */
[----:B------:R-:W2:Y:S02]  /*03d0*/  LDG.E R19, desc[UR6][R12.64+0x4] ;  /* 0x000004060c137981 */ /* 0x000ea4000c1e1900 */
[----:B--2---:R-:W-:-:S05]  /*03e0*/  IMAD.IADD R18, R18, 0x1, -R19 ;  /* 0x0000000112127824 */ /* 0x004fca00078e0a13 */
[----:B------:R-:W-:-:S04]  /*03f0*/  IABS R18, R18 ;  /* 0x0000001200127213 */ /* 0x000fc80000000000 */
[----:B------:R-:W-:-:S13]  /*0400*/  ISETP.GT.U32.AND P0, PT, R18, R21, PT ;  /* 0x000000151200720c */ /* 0x000fda0003f04070 */
[----:B------:R-:W-:Y:S05]  /*0410*/  @P0 BRA `(.L_x_14) ;  /* 0x00000004000c0947 */ /* 0x000fea0003800000 */
[----:B------:R-:W2:Y:S04]  /*0420*/  LDG.E.64 R26, desc[UR6][R14.64] ;  /* 0x000000060e1a7981 */ /* 0x000ea8000c1e1b00 */
[----:B------:R-:W3:Y:S04]  /*0430*/  LDG.E.64 R18, desc[UR6][R14.64+0x10] ;  /* 0x000010060e127981 */ /* 0x000ee8000c1e1b00 */
[----:B------:R-:W4:Y:S01]  /*0440*/  LDG.E.64 R20, desc[UR6][R14.64+0x8] ;  /* 0x000008060e147981 */ /* 0x000f22000c1e1b00 */
[----:B------:R-:W-:Y:S02]  /*0450*/  HFMA2 R28, -RZ, RZ, 0.1171875, 0 ;  /* 0x2f800000ff1c7431 */ /* 0x000fe400000001ff */
[----:B------:R-:W-:-:S02]  /*0460*/  IMAD.MOV.U32 R34, RZ, RZ, -0x431bde8 ;  /* 0xfbce4218ff227424 */ /* 0x000fc400078e00ff */
[----:B------:R-:W-:Y:S01]  /*0470*/  IMAD.MOV.U32 R35, RZ, RZ, 0x40593fff ;  /* 0x40593fffff237424 */ /* 0x000fe200078e00ff */
[----:B--2---:R-:W-:Y:S01]  /*0480*/  SHF.R.U32.HI R22, RZ, 0x2, R27 ;  /* 0x00000002ff167819 */ /* 0x004fe2000001161b */
[----:B------:R-:W-:-:S03]  /*0490*/  VIADD R26, R26, 0x587c5 ;  /* 0x000587c51a1a7836 */ /* 0x000fc60000000000 */
[----:B------:R-:W-:Y:S02]  /*04a0*/  LOP3.LUT R22, R22, R27, RZ, 0x3c, !PT ;  /* 0x0000001b16167212 */ /* 0x000fe400078e3cff */
[----:B---3--:R-:W-:Y:S01]  /*04b0*/  SHF.L.U32 R23, R19, 0x4, RZ ;  /* 0x0000000413177819 */ /* 0x008fe200000006ff */
[----:B----4-:R-:W-:Y:S02]  /*04c0*/  IMAD.MOV.U32 R27, RZ, RZ, R20 ;  /* 0x000000ffff1b7224 */ /* 0x010fe400078e0014 */
[----:B------:R-:W-:-:S03]  /*04d0*/  IMAD.SHL.U32 R24, R22, 0x2, RZ ;  /* 0x0000000216187824 */ /* 0x000fc600078e00ff */
[----:B------:R0:W-:Y:S02]  /*04e0*/  STG.E.64 desc[UR6][R14.64], R26 ;  /* 0x0000001a0e007986 */ /* 0x0001e4000c101b06 */
[----:B------:R-:W-:-:S04]  /*04f0*/  LOP3.LUT R24, R22, R24, R23, 0x96, !PT ;  /* 0x0000001816187212 */ /* 0x000fc800078e9617 */
[----:B------:R-:W-:Y:S01]  /*0500*/  LOP3.LUT R23, R24, R19, RZ, 0x3c, !PT ;  /* 0x0000001318177212 */ /* 0x000fe200078e3cff */
[----:B------:R-:W-:-:S04]  /*0510*/  IMAD.MOV.U32 R24, RZ, RZ, R21 ;  /* 0x000000ffff187224 */ /* 0x000fc800078e0015 */
[----:B------:R-:W-:-:S05]  /*0520*/  IMAD.IADD R22, R23, 0x1, R26 ;  /* 0x0000000117167824 */ /* 0x000fca00078e021a */
[----:B------:R-:W-:Y:S02]  /*0530*/  I2FP.F32.U32 R25, R22 ;  /* 0x0000001600197245 */ /* 0x000fe40000201000 */
[----:B------:R-:W-:-:S03]  /*0540*/  MOV R22, R19 ;  /* 0x0000001300167202 */ /* 0x000fc60000000f00 */
[----:B------:R-:W-:Y:S01]  /*0550*/  FFMA R29, R25, R28, 1.1641532182693481445e-10 ;  /* 0x2f000000191d7423 */ /* 0x000fe2000000001c */
[----:B------:R-:W-:Y:S01]  /*0560*/  IMAD.MOV.U32 R25, RZ, RZ, R18 ;  /* 0x000000ffff197224 */ /* 0x000fe200078e0012 */
[----:B------:R0:W-:Y:S02]  /*0570*/  STG.E.64 desc[UR6][R14.64+0x10], R22 ;  /* 0x000010160e007986 */ /* 0x0001e4000c101b06 */
[----:B------:R-:W1:Y:S02]  /*0580*/  F2F.F64.F32 R36, R29 ;  /* 0x0000001d00247310 */ /* 0x000e640000201800 */
[----:B------:R0:W-:Y:S01]  /*0590*/  STG.E.64 desc[UR6][R14.64+0x8], R24 ;  /* 0x000008180e007986 */ /* 0x0001e2000c101b06 */
[----:B-1----:R-:W-:-:S10]  /*05a0*/  DMUL R36, R36, R34 ;  /* 0x0000002224247228 */ /* 0x002fd40000000000 */
[----:B------:R-:W1:Y:S02]  /*05b0*/  F2F.F32.F64 R36, R36 ;  /* 0x0000002400247310 */ /* 0x000e640000301000 */
[----:B-1----:R-:W-:-:S06]  /*05c0*/  FADD R36, RZ, R36 ;  /* 0x00000024ff247221 */ /* 0x002fcc0000000000 */
[----:B------:R-:W1:Y:S02]  /*05d0*/  F2I.TRUNC.NTZ R18, R36 ;  /* 0x0000002400127305 */ /* 0x000e64000020f100 */
[----:B-1----:R-:W-:-:S04]  /*05e0*/  I2FP.F32.S32 R18, R18 ;  /* 0x0000001200127245 */ /* 0x002fc80000201400 */
[----:B------:R-:W-:-:S13]  /*05f0*/  FSETP.GE.AND P0, PT, R7, R18, PT ;  /* 0x000000120700720b */ /* 0x000fda0003f06000 */
[----:B0-----:R-:W-:Y:S05]  /*0600*/  @!P0 BRA `(.L_x_14) ;  /* 0x0000000000908947 */ /* 0x001fea0003800000 */
[----:B------:R-:W0:Y:S01]  /*0610*/  LDC R29, c[0x0][0x398] ;  /* 0x0000e600ff1d7b82 */ /* 0x000e220000000800 */
[----:B------:R-:W-:-:S05]  /*0620*/  IMAD.MOV.U32 R25, RZ, RZ, 0x1 ;  /* 0x00000001ff197424 */ /* 0x000fca00078e00ff */
[----:B------:R1:W-:Y:S04]  /*0630*/  STG.E desc[UR6][R32.64+-0x4], R25 ;  /* 0xfffffc1920007986 */ /* 0x0003e8000c101906 */
[----:B0-----:R0:W-:Y:S04]  /*0640*/  STG.E desc[UR6][R32.64+-0xc], R29 ;  /* 0xfffff41d20007986 */ /* 0x0011e8000c101906 */
[----:B------:R-:W2:Y:S04]  /*0650*/  LDG.E.64 R26, desc[UR6][R14.64] ;  /* 0x000000060e1a7981 */ /* 0x000ea8000c1e1b00 */
[----:B------:R-:W3:Y:S04]  /*0660*/  LDG.E.64 R18, desc[UR6][R14.64+0x10] ;  /* 0x000010060e127981 */ /* 0x000ee8000c1e1b00 */
[----:B------:R-:W4:Y:S01]  /*0670*/  LDG.E.64 R20, desc[UR6][R14.64+0x8] ;  /* 0x000008060e147981 */ /* 0x000f22000c1e1b00 */
[----:B--2---:R-:W-:Y:S01]  /*0680*/  SHF.R.U32.HI R22, RZ, 0x2, R27 ;  /* 0x00000002ff167819 */ /* 0x004fe2000001161b */
[----:B------:R-:W-:-:S03]  /*0690*/  VIADD R26, R26, 0x587c5 ;  /* 0x000587c51a1a7836 */ /* 0x000fc60000000000 */
[----:B------:R-:W-:Y:S02]  /*06a0*/  LOP3.LUT R22, R22, R27, RZ, 0x3c, !PT ;  /* 0x0000001b16167212 */ /* 0x000fe400078e3cff */
[----:B---3--:R-:W-:-:S03]  /*06b0*/  SHF.L.U32 R23, R19, 0x4, RZ ;  /* 0x0000000413177819 */ /* 0x008fc600000006ff */
[----:B------:R-:W-:-:S05]  /*06c0*/  IMAD.SHL.U32 R24, R22, 0x2, RZ ;  /* 0x0000000216187824 */ /* 0x000fca00078e00ff */
[----:B------:R-:W-:-:S04]  /*06d0*/  LOP3.LUT R24, R22, R24, R23, 0x96, !PT ;  /* 0x0000001816187212 */ /* 0x000fc800078e9617 */
[----:B------:R-:W-:-:S05]  /*06e0*/  LOP3.LUT R23, R24, R19, RZ, 0x3c, !PT ;  /* 0x0000001318177212 */ /* 0x000fca00078e3cff */
[----:B------:R-:W-:-:S05]  /*06f0*/  IMAD.IADD R22, R23, 0x1, R26 ;  /* 0x0000000117167824 */ /* 0x000fca00078e021a */
[----:B-1----:R-:W-:Y:S01]  /*0700*/  I2FP.F32.U32 R25, R22 ;  /* 0x0000001600197245 */ /* 0x002fe20000201000 */
[----:B------:R-:W-:-:S04]  /*0710*/  IMAD.MOV.U32 R22, RZ, RZ, R19 ;  /* 0x000000ffff167224 */ /* 0x000fc800078e0013 */
[----:B------:R-:W-:Y:S01]  /*0720*/  FFMA R28, R25, R28, 1.1641532182693481445e-10 ;  /* 0x2f000000191c7423 */ /* 0x000fe2000000001c */
[----:B------:R1:W-:Y:S03]  /*0730*/  STG.E.64 desc[UR6][R14.64+0x10], R22 ;  /* 0x000010160e007986 */ /* 0x0003e6000c101b06 */
[----:B------:R-:W2:Y:S02]  /*0740*/  F2F.F64.F32 R24, R28 ;  /* 0x0000001c00187310 */ /* 0x000ea40000201800 */
[----:B--2---:R-:W-:Y:S01]  /*0750*/  DMUL R34, R24, R34 ;  /* 0x0000002218227228 */ /* 0x004fe20000000000 */
[----:B------:R-:W-:Y:S01]  /*0760*/  MOV R25, R18 ;  /* 0x0000001200197202 */ /* 0x000fe20000000f00 */
[----:B----4-:R-:W-:-:S05]  /*0770*/  IMAD.MOV.U32 R24, RZ, RZ, R21 ;  /* 0x000000ffff187224 */ /* 0x010fca00078e0015 */
[----:B------:R1:W-:Y:S03]  /*0780*/  STG.E.64 desc[UR6][R14.64+0x8], R24 ;  /* 0x000008180e007986 */ /* 0x0003e6000c101b06 */
[----:B------:R-:W0:Y:S02]  /*0790*/  F2F.F32.F64 R34, R34 ;  /* 0x0000002200227310 */ /* 0x000e240000301000 */
[----:B0-----:R-:W-:-:S06]  /*07a0*/  FADD R29, RZ, R34 ;  /* 0x00000022ff1d7221 */ /* 0x001fcc0000000000 */
[----:B------:R-:W0:Y:S02]  /*07b0*/  F2I.TRUNC.NTZ R29, R29 ;  /* 0x0000001d001d7305 */ /* 0x000e24000020f100 */
[----:B0-----:R-:W-:-:S04]  /*07c0*/  I2FP.F32.S32 R27, R29 ;  /* 0x0000001d001b7245 */ /* 0x001fc80000201400 */
[----:B------:R-:W-:Y:S02]  /*07d0*/  FSETP.GE.AND P0, PT, R6, R27, PT ;  /* 0x0000001b0600720b */ /* 0x000fe40003f06000 */
[----:B------:R-:W-:Y:S02]  /*07e0*/  MOV R27, R20 ;  /* 0x00000014001b7202 */ /* 0x000fe40000000f00 */
[----:B------:R-:W-:-:S03]  /*07f0*/  SEL R19, RZ, 0x1, !P0 ;  /* 0x00000001ff137807 */ /* 0x000fc60004000000 */
[----:B------:R1:W-:Y:S04]  /*0800*/  STG.E.64 desc[UR6][R14.64], R26 ;  /* 0x0000001a0e007986 */ /* 0x0003e8000c101b06 */
[----:B------:R1:W-:Y:S04]  /*0810*/  STG.E.U8 desc[UR6][R32.64], R19 ;  /* 0x0000001320007986 */ /* 0x0003e8000c101106 */
[----:B------:R-:W2:Y:S02]  /*0820*/  LDG.E R18, desc[UR6][R16.64+0xc] ;  /* 0x00000c0610127981 */ /* 0x000ea4000c1e1900 */
[----:B--2---:R-:W-:-:S05]  /*0830*/  VIADD R21, R18, 0x1 ;  /* 0x0000000112157836 */ /* 0x004fca0000000000 */
[----:B------:R1:W-:Y:S02]  /*0840*/  STG.E desc[UR6][R16.64+0xc], R21 ;  /* 0x00000c1510007986 */ /* 0x0003e4000c101906 */
.L_x_14:
[----:B------:R-:W-:Y:S05]  /*0850*/  BSYNC.RECONVERGENT B2 ;  /* 0x0000000000027941 */ /* 0x000fea0003800200 */
.L_x_13:
[----:B------:R-:W-:Y:S01]  /*0860*/  VIADD R3, R3, 0x1 ;  /* 0x0000000103037836 */ /* 0x000fe20000000000 */
[----:B------:R-:W-:Y:S02]  /*0870*/  IADD3 R30, P2, PT, R30, 0x18, RZ ;  /* 0x000000181e1e7810 */ /* 0x000fe40007f5e0ff */
[----:B-1----:R-:W-:Y:S02]  /*0880*/  IADD3 R32, P1, PT, R32, 0x18, RZ ;  /* 0x0000001820207810 */ /* 0x002fe40007f3e0ff */
[----:B------:R-:W-:Y:S01]  /*0890*/  ISETP.GE.AND P0, PT, R3, R0, PT ;  /* 0x000000000300720c */ /* 0x000fe20003f06270 */
[----:B------:R-:W-:Y:S01]  /*08a0*/  IMAD.X R31, RZ, RZ, R31, P2 ;  /* 0x000000ffff1f7224 */ /* 0x000fe200010e061f */
[----:B------:R-:W-:-:S11]  /*08b0*/  IADD3.X R33, PT, PT, RZ, R33, RZ, P1, !PT ;  /* 0x00000021ff217210 */ /* 0x000fd60000ffe4ff */
[----:B------:R-:W-:Y:S05]  /*08c0*/  @!P0 BRA `(.L_x_15) ;  /* 0xfffffff800908947 */ /* 0x000fea000383ffff */
.L_x_12:
[----:B------:R-:W-:Y:S05]  /*08d0*/  BSYNC.RECONVERGENT B1 ;  /* 0x0000000000017941 */ /* 0x000fea0003800200 */
.L_x_11:
[----:B------:R-:W2:Y:S01]  /*08e0*/  LDG.E.U8 R0, desc[UR6][R12.64+0x14] ;  /* 0x000014060c007981 */ /* 0x000ea2000c1e1100 */
[----:B------:R-:W-:Y:S01]  /*08f0*/  BSSY.RECONVERGENT B1, `(.L_x_16) ;  /* 0x0000027000017945 */ /* 0x000fe20003800200 */
[----:B--2---:R-:W-:-:S13]  /*0900*/  ISETP.NE.AND P0, PT, R0, RZ, PT ;  /* 0x000000ff0000720c */ /* 0x004fda0003f05270 */
[----:B------:R-:W-:Y:S05]  /*0910*/  @P0 BRA `(.L_x_17) ;  /* 0x00000000008c0947 */ /* 0x000fea0003800000 */
[----:B------:R-:W2:Y:S04]  /*0920*/  LDG.E.64 R24, desc[UR6][R14.64] ;  /* 0x000000060e187981 */ /* 0x000ea8000c1e1b00 */
[----:B------:R-:W3:Y:S04]  /*0930*/  LDG.E.64 R20, desc[UR6][R14.64+0x10] ;  /* 0x000010060e147981 */ /* 0x000ee8000c1e1b00 */
[----:B------:R-:W4:Y:S01]  /*0940*/  LDG.E.64 R18, desc[UR6][R14.64+0x8] ;  /* 0x000008060e127981 */ /* 0x000f22000c1e1b00 */
[----:B------:R-:W-:Y:S01]  /*0950*/  UMOV UR8, 0xfbce4218 ;  /* 0xfbce421800087882 */ /* 0x000fe20000000000 */
[----:B------:R-:W-:Y:S01]  /*0960*/  UMOV UR9, 0x40593fff ;  /* 0x40593fff00097882 */ /* 0x000fe20000000000 */
[----:B--2---:R-:W-:Y:S01]  /*0970*/  SHF.R.U32.HI R0, RZ, 0x2, R25 ;  /* 0x00000002ff007819 */ /* 0x004fe20000011619 */
[----:B------:R-:W-:-:S03]  /*0980*/  VIADD R24, R24, 0x587c5 ;  /* 0x000587c518187836 */ /* 0x000fc60000000000 */
[----:B------:R-:W-:Y:S01]  /*0990*/  LOP3.LUT R0, R0, R25, RZ, 0x3c, !PT ;  /* 0x0000001900007212 */ /* 0x000fe200078e3cff */
[----:B---3--:R-:W-:Y:S01]  /*09a0*/  IMAD.SHL.U32 R23, R21, 0x10, RZ ;  /* 0x0000001015177824 */ /* 0x008fe200078e00ff */
[----:B------:R-:W-:Y:S01]  /*09b0*/  MOV R25, 0x2f800000 ;  /* 0x2f80000000197802 */ /* 0x000fe20000000f00 */
[----:B------:R-:W-:Y:S01]  /*09c0*/  IMAD.MOV.U32 R29, RZ, RZ, R20 ;  /* 0x000000ffff1d7224 */ /* 0x000fe200078e0014 */
[C---:B------:R-:W-:Y:S02]  /*09d0*/  SHF.L.U32 R22, R0.reuse, 0x1, RZ ;  /* 0x0000000100167819 */ /* 0x040fe400000006ff */
[----:B----4-:R-:W-:Y:S02]  /*09e0*/  MOV R28, R19 ;  /* 0x00000013001c7202 */ /* 0x010fe40000000f00 */
[----:B------:R-:W-:-:S03]  /*09f0*/  LOP3.LUT R22, R0, R22, R23, 0x96, !PT ;  /* 0x0000001600167212 */ /* 0x000fc600078e9617 */
[----:B------:R0:W-:Y:S01]  /*0a00*/  STG.E.64 desc[UR6][R14.64+0x8], R28 ;  /* 0x0000081c0e007986 */ /* 0x0001e2000c101b06 */
[----:B------:R-:W-:Y:S01]  /*0a10*/  LOP3.LUT R23, R22, R21, RZ, 0x3c, !PT ;  /* 0x0000001516177212 */ /* 0x000fe200078e3cff */
[----:B------:R-:W-:-:S04]  /*0a20*/  IMAD.MOV.U32 R22, RZ, RZ, R21 ;  /* 0x000000ffff167224 */ /* 0x000fc800078e0015 */
[----:B------:R-:W-:Y:S01]  /*0a30*/  IMAD.IADD R0, R23, 0x1, R24 ;  /* 0x0000000117007824 */ /* 0x000fe200078e0218 */
[----:B------:R0:W-:Y:S04]  /*0a40*/  STG.E.64 desc[UR6][R14.64+0x10], R22 ;  /* 0x000010160e007986 */ /* 0x0001e8000c101b06 */
[----:B------:R-:W-:-:S05]  /*0a50*/  I2FP.F32.U32 R0, R0 ;  /* 0x0000000000007245 */ /* 0x000fca0000201000 */
[----:B------:R-:W-:-:S04]  /*0a60*/  FFMA R0, R0, R25, 1.1641532182693481445e-10 ;  /* 0x2f00000000007423 */ /* 0x000fc80000000019 */
[----:B------:R-:W1:Y:S02]  /*0a70*/  F2F.F64.F32 R26, R0 ;  /* 0x00000000001a7310 */ /* 0x000e640000201800 */
[----:B-1----:R-:W-:Y:S01]  /*0a80*/  DMUL R30, R26, UR8 ;  /* 0x000000081a1e7c28 */ /* 0x002fe20008000000 */
[----:B------:R-:W1:Y:S09]  /*0a90*/  LDC.64 R26, c[0x0][0x388] ;  /* 0x0000e200ff1a7b82 */ /* 0x000e720000000a00 */
[----:B------:R-:W2:Y:S02]  /*0aa0*/  F2F.F32.F64 R30, R30 ;  /* 0x0000001e001e7310 */ /* 0x000ea40000301000 */
[----:B--2---:R-:W-:Y:S01]  /*0ab0*/  FADD R32, RZ, R30 ;  /* 0x0000001eff207221 */ /* 0x004fe20000000000 */
[----:B-1----:R-:W-:-:S05]  /*0ac0*/  IMAD.WIDE.U32 R26, R3, 0x18, R26 ;  /* 0x00000018031a7825 */ /* 0x002fca00078e001a */
[----:B------:R-:W1:Y:S02]  /*0ad0*/  F2I.TRUNC.NTZ R32, R32 ;  /* 0x0000002000207305 */ /* 0x000e64000020f100 */
[----:B-1----:R-:W-:-:S04]  /*0ae0*/  I2FP.F32.S32 R25, R32 ;  /* 0x0000002000197245 */ /* 0x002fc80000201400 */
[----:B------:R-:W-:Y:S01]  /*0af0*/  FSETP.GE.AND P0, PT, R6, R25, PT ;  /* 0x000000190600720b */ /* 0x000fe20003f06000 */
[----:B------:R-:W-:-:S03]  /*0b00*/  IMAD.MOV.U32 R25, RZ, RZ, R18 ;  /* 0x000000ffff197224 */ /* 0x000fc600078e0012 */
[----:B------:R-:W-:Y:S02]  /*0b10*/  SEL R3, RZ, 0x1, !P0 ;  /* 0x00000001ff037807 */ /* 0x000fe40004000000 */
[----:B------:R0:W-:Y:S04]  /*0b20*/  STG.E.64 desc[UR6][R14.64], R24 ;  /* 0x000000180e007986 */ /* 0x0001e8000c101b06 */
[----:B------:R0:W-:Y:S01]  /*0b30*/  STG.E.U8 desc[UR6][R26.64+0x14], R3 ;  /* 0x000014031a007986 */ /* 0x0001e2000c101106 */
[----:B------:R-:W-:Y:S05]  /*0b40*/  BRA `(.L_x_18) ;  /* 0x0000000000047947 */ /* 0x000fea0003800000 */
.L_x_17:
[----:B------:R-:W-:-:S07]  /*0b50*/  VIADD R9, R9, 0x1 ;  /* 0x0000000109097836 */ /* 0x000fce0000000000 */
.L_x_18:
[----:B------:R-:W-:Y:S05]  /*0b60*/  BSYNC.RECONVERGENT B1 ;  /* 0x0000000000017941 */ /* 0x000fea0003800200 */
.L_x_16:
[----:B------:R-:W2:Y:S01]  /*0b70*/  LDG.E R0, desc[UR6][R12.64+0x8] ;  /* 0x000008060c007981 */ /* 0x000ea2000c1e1900 */
[----:B------:R-:W2:Y:S01]  /*0b80*/  LDCU UR5, c[0x0][0x3b0] ;  /* 0x00007600ff0577ac */ /* 0x000ea20008000800 */
[----:B------:R-:W1:Y:S01]  /*0b90*/  LDCU UR8, c[0x0][0x398] ;  /* 0x00007300ff0877ac */ /* 0x000e620008000800 */
[----:B--2---:R-:W-:-:S04]  /*0ba0*/  IADD3 R0, PT, PT, R0, UR5, RZ ;  /* 0x0000000500007c10 */ /* 0x004fc8000fffe0ff */
[----:B-1----:R-:W-:-:S13]  /*0bb0*/  ISETP.GE.U32.AND P0, PT, R0, UR8, PT ;  /* 0x0000000800007c0c */ /* 0x002fda000bf06070 */
[----:B0-----:R-:W-:-:S05]  /*0bc0*/  @P0 IMAD.MOV.U32 R3, RZ, RZ, 0x2 ;  /* 0x00000002ff030424 */ /* 0x001fca00078e00ff */
[----:B------:R0:W-:Y:S02]  /*0bd0*/  @P0 STG.E desc[UR6][R16.64+0x10], R3 ;  /* 0x0000100310000986 */ /* 0x0001e4000c101906 */
.L_x_10:
[----:B------:R-:W-:Y:S05]  /*0be0*/  BSYNC.RECONVERGENT B0 ;  /* 0x0000000000007941 */ /* 0x000fea0003800200 */
.L_x_9:
[----:B------:R-:W1:Y:S01]  /*0bf0*/  LDCU UR5, c[0x0][0x3b4] ;  /* 0x00007680ff0577ac */ /* 0x000e620008000800 */
[----:B------:R-:W2:Y:S01]  /*0c00*/  LDC R0, c[0x0][0x3bc] ;  /* 0x0000ef00ff007b82 */ /* 0x000ea20000000800 */
[----:B------:R-:W-:Y:S01]  /*0c10*/  BSSY.RECONVERGENT B0, `(.L_x_19) ;  /* 0x00000aa000007945 */ /* 0x000fe20003800200 */
[----:B-1----:R-:W-:-:S13]  /*0c20*/  ISETP.GT.AND P0, PT, R9, UR5, PT ;  /* 0x0000000509007c0c */ /* 0x002fda000bf04270 */
[----:B--2---:R-:W1:Y:S02]  /*0c30*/  @!P0 LDC R0, c[0x0][0x3b8] ;  /* 0x0000ee00ff008b82 */ /* 0x004e640000000800 */
[----:B-1----:R-:W-:-:S13]  /*0c40*/  ISETP.NE.AND P0, PT, R0, 0x2, PT ;  /* 0x000000020000780c */ /* 0x002fda0003f05270 */
[----:B------:R-:W-:Y:S05]  /*0c50*/  @!P0 BRA `(.L_x_20) ;  /* 0x0000000000c88947 */ /* 0x000fea0003800000 */
[----:B------:R-:W-:-:S13]  /*0c60*/  ISETP.NE.AND P0, PT, R0, RZ, PT ;  /* 0x000000ff0000720c */ /* 0x000fda0003f05270 */
[----:B------:R-:W-:Y:S05]  /*0c70*/  @P0 BRA `(.L_x_21) ;  /* 0x00000008008c0947 */ /* 0x000fea0003800000 */
[----:B------:R-:W2:Y:S01]  /*0c80*/  LDG.E R19, desc[UR6][R12.64] ;  /* 0x000000060c137981 */ /* 0x000ea2000c1e1900 */
[----:B------:R-:W2:Y:S03]  /*0c90*/  LDCU UR5, c[0x0][0x398] ;  /* 0x00007300ff0577ac */ /* 0x000ea60008000800 */
[----:B0-----:R-:W2:Y:S01]  /*0ca0*/  LDG.E R17, desc[UR6][R12.64+0x4] ;  /* 0x000004060c117981 */ /* 0x001ea2000c1e1900 */
[----:B------:R-:W-:Y:S01]  /*0cb0*/  BSSY.RECONVERGENT B1, `(.L_x_22) ;  /* 0x0000027000017945 */ /* 0x000fe20003800200 */
[----:B--2---:R-:W-:-:S04]  /*0cc0*/  IMAD R14, R19, R17, -UR5 ;  /* 0x80000005130e7e24 */ /* 0x004fc8000f8e0211 */
[----:B------:R-:W-:Y:S02]  /*0cd0*/  VIADD R15, R14, 0x1 ;  /* 0x000000010e0f7836 */ /* 0x000fe40000000000 */
[----:B------:R-:W-:-:S05]  /*0ce0*/  HFMA2 R14, -RZ, RZ, 0, 0 ;  /* 0x00000000ff0e7431 */ /* 0x000fca00000001ff */
[----:B------:R-:W-:-:S05]  /*0cf0*/  IMAD.HI R0, R15, -0x6db6db6d, R14 ;  /* 0x924924930f007827 */ /* 0x000fca00078e020e */
[----:B------:R-:W-:-:S04]  /*0d00*/  SHF.R.U32.HI R3, RZ, 0x1f, R0 ;  /* 0x0000001fff037819 */ /* 0x000fc80000011600 */
[----:B------:R-:W-:-:S05]  /*0d10*/  LEA.HI.SX32 R3, R0, R3, 0x1e ;  /* 0x0000000300037211 */ /* 0x000fca00078ff2ff */
[----:B------:R-:W-:-:S05]  /*0d20*/  IMAD R3, R3, -0x7, R15 ;  /* 0xfffffff903037824 */ /* 0x000fca00078e020f */
[----:B------:R-:W-:-:S13]  /*0d30*/  ISETP.GT.AND P0, PT, R3, 0x2, PT ;  /* 0x000000020300780c */ /* 0x000fda0003f04270 */
[----:B------:R-:W-:Y:S05]  /*0d40*/  @P0 BRA `(.L_x_23) ;  /* 0x0000000000380947 */ /* 0x000fea0003800000 */
[----:B------:R-:W-:-:S05]  /*0d50*/  VIMNMX.U32 R0, PT, PT, R3, 0x3, PT ;  /* 0x0000000303007848 */ /* 0x000fca0003fe0000 */
[----:B------:R-:W-:-:S04]  /*0d60*/  IMAD.SHL.U32 R0, R0, 0x4, RZ ;  /* 0x0000000400007824 */ /* 0x000fc800078e00ff */
[----:B------:R-:W0:Y:S02]  /*0d70*/  LDC R12, c[0x2][R0] ;  /* 0x00800000000c7b82 */ /* 0x000e240000000800 */
[----:B0-----:R-:W-:-:S04]  /*0d80*/  SHF.R.S32.HI R13, RZ, 0x1f, R12 ;  /* 0x0000001fff0d7819 */ /* 0x001fc8000001140c */
.L_x_32:
[----:B------:R-:W-:Y:S05]  /*0d90*/  BRX R12 -0xda0                                 (*"BRANCH_TARGETS .L_x_33,.L_x_34,.L_x_35,.L_x_36"*) ;  /* 0xfffffff00c987949 */ /* 0x000fea000383ffff */
.L_x_35:
[----:B------:R-:W-:Y:S01]  /*0da0*/  IMAD.IADD R3, R2, 0x1, R19 ;  /* 0x0000000102037824 */ /* 0x000fe200078e0213 */
[----:B------:R-:W-:Y:S01]  /*0db0*/  IADD3 R17, PT, PT, R17, -0x1, RZ ;  /* 0xffffffff11117810 */ /* 0x000fe20007ffe0ff */
[----:B------:R-:W-:Y:S06]  /*0dc0*/  BRA `(.L_x_24) ;  /* 0x0000000000547947 */ /* 0x000fec0003800000 */
.L_x_33:
[----:B------:R-:W-:Y:S02]  /*0dd0*/  IMAD.IADD R3, R2, 0x1, R19 ;  /* 0x0000000102037824 */ /* 0x000fe400078e0213 */
[----:B------:R-:W-:Y:S01]  /*0de0*/  VIADD R17, R17, 0xffffffff ;  /* 0xffffffff11117836 */ /* 0x000fe20000000000 */
[----:B------:R-:W-:Y:S06]  /*0df0*/  BRA `(.L_x_24) ;  /* 0x0000000000487947 */ /* 0x000fec0003800000 */
.L_x_34:
[----:B------:R-:W-:Y:S01]  /*0e00*/  IADD3 R3, PT, PT, R19, 0x1, RZ ;  /* 0x0000000113037810 */ /* 0x000fe20007ffe0ff */
[----:B------:R-:W-:Y:S01]  /*0e10*/  VIADD R17, R17, 0x1 ;  /* 0x0000000111117836 */ /* 0x000fe20000000000 */
[----:B------:R-:W-:Y:S06]  /*0e20*/  BRA `(.L_x_24) ;  /* 0x00000000003c7947 */ /* 0x000fec0003800000 */
.L_x_23:
[----:B------:R-:W-:-:S05]  /*0e30*/  IMAD.MOV.U32 R0, RZ, RZ, -0x3 ;  /* 0xfffffffdff007424 */ /* 0x000fca00078e00ff */
[----:B------:R-:W-:-:S04]  /*0e40*/  VIADDMNMX.U32 R0, R3, R0, 0x4, PT ;  /* 0x0000000403007446 */ /* 0x000fc80003800000 */
[----:B------:R-:W-:-:S04]  /*0e50*/  SHF.L.U32 R0, R0, 0x2, RZ ;  /* 0x0000000200007819 */ /* 0x000fc800000006ff */
[----:B------:R-:W0:Y:S02]  /*0e60*/  LDC R12, c[0x2][R0+0x10] ;  /* 0x00800400000c7b82 */ /* 0x000e240000000800 */
[----:B0-----:R-:W-:-:S04]  /*0e70*/  SHF.R.S32.HI R13, RZ, 0x1f, R12 ;  /* 0x0000001fff0d7819 */ /* 0x001fc8000001140c */
.L_x_37:
[----:B------:R-:W-:Y:S05]  /*0e80*/  BRX R12 -0xe90                                 (*"BRANCH_TARGETS .L_x_38,.L_x_39,.L_x_36,.L_x_41"*) ;  /* 0xfffffff00c5c7949 */ /* 0x000fea000383ffff */
.L_x_41:
[----:B------:R-:W-:Y:S01]  /*0e90*/  IMAD.IADD R3, R2, 0x1, R19 ;  /* 0x0000000102037824 */ /* 0x000fe200078e0213 */
[----:B------:R-:W-:Y:S06]  /*0ea0*/  BRA `(.L_x_24) ;  /* 0x00000000001c7947 */ /* 0x000fec0003800000 */
.L_x_38:
[----:B------:R-:W-:Y:S01]  /*0eb0*/  VIADD R3, R19, 0xffffffff ;  /* 0xffffffff13037836 */ /* 0x000fe20000000000 */
[----:B------:R-:W-:Y:S01]  /*0ec0*/  IADD3 R17, PT, PT, R2, R17, RZ ;  /* 0x0000001102117210 */ /* 0x000fe20007ffe0ff */
[----:B------:R-:W-:Y:S06]  /*0ed0*/  BRA `(.L_x_24) ;  /* 0x0000000000107947 */ /* 0x000fec0003800000 */
.L_x_39:
[----:B------:R-:W-:Y:S01]  /*0ee0*/  VIADD R3, R19, 0xffffffff ;  /* 0xffffffff13037836 */ /* 0x000fe20000000000 */
[----:B------:R-:W-:Y:S06]  /*0ef0*/  BRA `(.L_x_24) ;  /* 0x0000000000087947 */ /* 0x000fec0003800000 */
.L_x_36:
[----:B------:R-:W-:Y:S01]  /*0f00*/  IMAD.IADD R3, R2, 0x1, R19 ;  /* 0x0000000102037824 */ /* 0x000fe200078e0213 */
[----:B------:R-:W-:-:S07]  /*0f10*/  IADD3 R17, PT, PT, R17, 0x1, -R10 ;  /* 0x0000000111117810 */ /* 0x000fce0007ffe80a */
.L_x_24:
[----:B------:R-:W-:Y:S05]  /*0f20*/  BSYNC.RECONVERGENT B1 ;  /* 0x0000000000017941 */ /* 0x000fea0003800200 */
.L_x_22:
[----:B------:R-:W0:Y:S02]  /*0f30*/  LDC.64 R12, c[0x0][0x388] ;  /* 0x0000e200ff0c7b82 */ /* 0x000e240000000a00 */
[----:B0-----:R-:W-:-:S05]  /*0f40*/  IMAD.WIDE R12, R11, 0x18, R12 ;  /* 0x000000180b0c7825 */ /* 0x001fca00078e020c */
[----:B------:R1:W-:Y:S04]  /*0f50*/  STG.E desc[UR6][R12.64], R3 ;  /* 0x000000030c007986 */ /* 0x0003e8000c101906 */
[----:B------:R1:W-:Y:S01]  /*0f60*/  STG.E desc[UR6][R12.64+0x4], R17 ;  /* 0x000004110c007986 */ /* 0x0003e2000c101906 */
[----:B------:R-:W-:Y:S05]  /*0f70*/  BRA `(.L_x_21) ;  /* 0x0000000400cc7947 */ /* 0x000fea0003800000 */
.L_x_20:
[----:B------:R-:W2:Y:S04]  /*0f80*/  LDG.E R15, desc[UR6][R12.64] ;  /* 0x000000060c0f7981 */ /* 0x000ea8000c1e1900 */
[----:B0-----:R-:W3:Y:S01]  /*0f90*/  LDG.E R3, desc[UR6][R12.64+0x4] ;  /* 0x000004060c037981 */ /* 0x001ee2000c1e1900 */
[----:B------:R-:W-:Y:S01]  /*0fa0*/  BSSY.RECONVERGENT B1, `(.L_x_25) ;  /* 0x000006c000017945 */ /* 0x000fe20003800200 */
[----:B--2---:R-:W-:Y:S01]  /*0fb0*/  IADD3 R14, PT, PT, -R5, R15, RZ ;  /* 0x0000000f050e7210 */ /* 0x004fe20007ffe1ff */
[----:B---3--:R-:W-:-:S04]  /*0fc0*/  IMAD.IADD R17, R3, 0x1, -R4 ;  /* 0x0000000103117824 */ /* 0x008fc800078e0a04 */
[----:B------:R-:W-:-:S04]  /*0fd0*/  IMAD R0, R14, R14, RZ ;  /* 0x0000000e0e007224 */ /* 0x000fc800078e02ff */
[----:B------:R-:W-:-:S05]  /*0fe0*/  IMAD R0, R17, R17, R0 ;  /* 0x0000001111007224 */ /* 0x000fca00078e0200 */
[----:B------:R-:W-:-:S13]  /*0ff0*/  ISETP.GT.U32.AND P0, PT, R0, 0x13, PT ;  /* 0x000000130000780c */ /* 0x000fda0003f04070 */
[----:B------:R-:W-:Y:S05]  /*1000*/  @P0 BRA `(.L_x_26) ;  /* 0x0000000000c40947 */ /* 0x000fea0003800000 */
[----:B------:R-:W0:Y:S02]  /*1010*/  LDC R16, c[0x0][0x398] ;  /* 0x0000e600ff107b82 */ /* 0x000e240000000800 */
[----:B0-----:R-:W-:-:S04]  /*1020*/  IMAD R0, R17, R16, RZ ;  /* 0x0000001011007224 */ /* 0x001fc800078e02ff */
[----:B------:R-:W-:-:S05]  /*1030*/  IMAD.HI R12, R0, 0x2aaaaaab, RZ ;  /* 0x2aaaaaab000c7827 */ /* 0x000fca00078e02ff */
[----:B------:R-:W-:-:S05]  /*1040*/  LEA.HI R13, R12, R12, RZ, 0x1 ;  /* 0x0000000c0c0d7211 */ /* 0x000fca00078f08ff */
[----:B------:R-:W-:-:S04]  /*1050*/  IMAD R13, R13, -0x6, R0 ;  /* 0xfffffffa0d0d7824 */ /* 0x000fc800078e0200 */
[----:B------:R-:W-:-:S05]  /*1060*/  IMAD.IADD R13, R14, 0x1, R13 ;  /* 0x000000010e0d7824 */ /* 0x000fca00078e020d */
[----:B------:R-:W-:-:S13]  /*1070*/  ISETP.NE.AND P0, PT, R13, 0x2, PT ;  /* 0x000000020d00780c */ /* 0x000fda0003f05270 */
[----:B------:R-:W-:Y:S01]  /*1080*/  @!P0 IADD3 R3, PT, PT, R3, 0x1e, RZ ;  /* 0x0000001e03038810 */ /* 0x000fe20007ffe0ff */
[----:B------:R-:W-:Y:S01]  /*1090*/  @!P0 VIADD R17, R15, 0xffffffe2 ;  /* 0xffffffe20f118836 */ /* 0x000fe20000000000 */
[----:B------:R-:W-:Y:S06]  /*10a0*/  @!P0 BRA `(.L_x_27) ;  /* 0x00000004006c8947 */ /* 0x000fec0003800000 */
[----:B------:R-:W-:-:S04]  /*10b0*/  IMAD R12, R15, R3, -R16 ;  /* 0x000000030f0c7224 */ /* 0x000fc800078e0a10 */
[----:B------:R-:W-:Y:S01]  /*10c0*/  VIADD R13, R12, 0x1 ;  /* 0x000000010c0d7836 */ /* 0x000fe20000000000 */
[----:B------:R-:W-:-:S05]  /*10d0*/  MOV R12, RZ ;  /* 0x000000ff000c7202 */ /* 0x000fca0000000f00 */
        /* <DEDUP_REMOVED lines=10> */
.L_x_43:
[----:B------:R-:W-:Y:S05]  /*1180*/  BRX R12 -0x1190                                (*"BRANCH_TARGETS .L_x_44,.L_x_45,.L_x_46,.L_x_47"*) ;  /* 0xffffffec0c9c7949 */ /* 0x000fea000383ffff */
.L_x_46:
[----:B------:R-:W-:Y:S01]  /*1190*/  IMAD.IADD R17, R2, 0x1, R15 ;  /* 0x0000000102117824 */ /* 0x000fe200078e020f */
[----:B------:R-:W-:Y:S01]  /*11a0*/  IADD3 R3, PT, PT, R3, -0x1, RZ ;  /* 0xffffffff03037810 */ /* 0x000fe20007ffe0ff */
[----:B------:R-:W-:Y:S06]  /*11b0*/  BRA `(.L_x_27) ;  /* 0x0000000400287947 */ /* 0x000fec0003800000 */
.L_x_44:
[----:B------:R-:W-:Y:S02]  /*11c0*/  IMAD.IADD R17, R2, 0x1, R15 ;  /* 0x0000000102117824 */ /* 0x000fe400078e020f */
[----:B------:R-:W-:Y:S01]  /*11d0*/  VIADD R3, R3, 0xffffffff ;  /* 0xffffffff03037836 */ /* 0x000fe20000000000 */
[----:B------:R-:W-:Y:S06]  /*11e0*/  BRA `(.L_x_27) ;  /* 0x00000004001c7947 */ /* 0x000fec0003800000 */
.L_x_45:
[----:B------:R-:W-:Y:S01]  /*11f0*/  IADD3 R17, PT, PT, R15, 0x1, RZ ;  /* 0x000000010f117810 */ /* 0x000fe20007ffe0ff */
[----:B------:R-:W-:Y:S01]  /*1200*/  VIADD R3, R3, 0x1 ;  /* 0x0000000103037836 */ /* 0x000fe20000000000 */
[----:B------:R-:W-:Y:S06]  /*1210*/  BRA `(.L_x_27) ;  /* 0x0000000400107947 */ /* 0x000fec0003800000 */
.L_x_28:
[----:B------:R-:W-:-:S05]  /*1220*/  IMAD.MOV.U32 R13, RZ, RZ, -0x3 ;  /* 0xfffffffdff0d7424 */ /* 0x000fca00078e00ff */
[----:B------:R-:W-:-:S04]  /*1230*/  VIADDMNMX.U32 R0, R0, R13, 0x4, PT ;  /* 0x0000000400007446 */ /* 0x000fc8000380000d */
[----:B------:R-:W-:-:S04]  /*1240*/  SHF.L.U32 R0, R0, 0x2, RZ ;  /* 0x0000000200007819 */ /* 0x000fc800000006ff */
[----:B------:R-:W0:Y:S02]  /*1250*/  LDC R12, c[0x2][R0+0x34] ;  /* 0x00800d00000c7b82 */ /* 0x000e240000000800 */
[----:B0-----:R-:W-:-:S04]  /*1260*/  SHF.R.S32.HI R13, RZ, 0x1f, R12 ;  /* 0x0000001fff0d7819 */ /* 0x001fc8000001140c */
.L_x_48:
[----:B------:R-:W-:Y:S05]  /*1270*/  BRX R12 -0x1280                                (*"BRANCH_TARGETS .L_x_49,.L_x_50,.L_x_47,.L_x_52"*) ;  /* 0xffffffec0c607949 */ /* 0x000fea000383ffff */
.L_x_52:
[----:B------:R-:W-:Y:S01]  /*1280*/  IMAD.IADD R17, R2, 0x1, R15 ;  /* 0x0000000102117824 */ /* 0x000fe200078e020f */
[----:B------:R-:W-:Y:S06]  /*1290*/  BRA `(.L_x_27) ;  /* 0x0000000000f07947 */ /* 0x000fec0003800000 */
.L_x_49:
[----:B------:R-:W-:Y:S01]  /*12a0*/  VIADD R17, R15, 0xffffffff ;  /* 0xffffffff0f117836 */ /* 0x000fe20000000000 */
[----:B------:R-:W-:Y:S01]  /*12b0*/  IADD3 R3, PT, PT, R2, R3, RZ ;  /* 0x0000000302037210 */ /* 0x000fe20007ffe0ff */
[----:B------:R-:W-:Y:S06]  /*12c0*/  BRA `(.L_x_27) ;  /* 0x0000000000e47947 */ /* 0x000fec0003800000 */
.L_x_50:
[----:B------:R-:W-:Y:S01]  /*12d0*/  VIADD R17, R15, 0xffffffff ;  /* 0xffffffff0f117836 */ /* 0x000fe20000000000 */
[----:B------:R-:W-:Y:S06]  /*12e0*/  BRA `(.L_x_27) ;  /* 0x0000000000dc7947 */ /* 0x000fec0003800000 */
.L_x_47:
[----:B------:R-:W-:Y:S01]  /*12f0*/  IMAD.IADD R17, R2, 0x1, R15 ;  /* 0x0000000102117824 */ /* 0x000fe200078e020f */
[----:B------:R-:W-:Y:S01]  /*1300*/  IADD3 R3, PT, PT, R3, 0x1, -R10 ;  /* 0x0000000103037810 */ /* 0x000fe20007ffe80a */
[----:B------:R-:W-:Y:S06]  /*1310*/  BRA `(.L_x_27) ;  /* 0x0000000000d07947 */ /* 0x000fec0003800000 */
.L_x_26:
[----:B------:R-:W0:Y:S02]  /*1320*/  LDC R16, c[0x0][0x398] ;  /* 0x0000e600ff107b82 */ /* 0x000e240000000800 */
[----:B0-----:R-:W-:-:S04]  /*1330*/  IMAD R17, R17, R16, RZ ;  /* 0x0000001011117224 */ /* 0x001fc800078e02ff */
[----:B------:R-:W-:-:S05]  /*1340*/  IMAD.HI R0, R17, 0x2aaaaaab, RZ ;  /* 0x2aaaaaab11007827 */ /* 0x000fca00078e02ff */
[----:B------:R-:W-:-:S05]  /*1350*/  LEA.HI R0, R0, R0, RZ, 0x1 ;  /* 0x0000000000007211 */ /* 0x000fca00078f08ff */
[----:B------:R-:W-:-:S05]  /*1360*/  IMAD R17, R0, -0x6, R17 ;  /* 0xfffffffa00117824 */ /* 0x000fca00078e0211 */
[----:B------:R-:W-:-:S04]  /*1370*/  IADD3 R17, PT, PT, R14, R17, RZ ;  /* 0x000000110e117210 */ /* 0x000fc80007ffe0ff */
[----:B------:R-:W-:-:S13]  /*1380*/  ISETP.NE.AND P0, PT, R17, 0x2, PT ;  /* 0x000000021100780c */ /* 0x000fda0003f05270 */
[----:B------:R-:W-:Y:S02]  /*1390*/  @!P0 IMAD.IADD R0, R14, 0x1, R16 ;  /* 0x000000010e008824 */ /* 0x000fe400078e0210 */
[----:B------:R-:W-:Y:S02]  /*13a0*/  @!P0 IMAD.IADD R17, R5, 0x1, R2 ;  /* 0x0000000105118824 */ /* 0x000fe400078e0202 */
[----:B------:R-:W-:-:S05]  /*13b0*/  @!P0 IMAD.HI R12, R0, 0x55555556, RZ ;  /* 0x55555556000c8827 */ /* 0x000fca00078e02ff */
[----:B------:R-:W-:-:S05]  /*13c0*/  @!P0 LEA.HI R13, R12, R12, RZ, 0x1 ;  /* 0x0000000c0c0d8211 */ /* 0x000fca00078f08ff */
[----:B------:R-:W-:-:S05]  /*13d0*/  @!P0 IMAD R0, R13, 0x3, -R0 ;  /* 0x000000030d008824 */ /* 0x000fca00078e0a00 */
[----:B------:R-:W-:Y:S01]  /*13e0*/  @!P0 IADD3 R3, PT, PT, R5, 0x1, R0 ;  /* 0x0000000105038810 */ /* 0x000fe20007ffe000 */
[----:B------:R-:W-:Y:S06]  /*13f0*/  @!P0 BRA `(.L_x_27) ;  /* 0x0000000000988947 */ /* 0x000fec0003800000 */
[----:B------:R-:W-:-:S05]  /*1400*/  IMAD R12, R15, R3, -R16 ;  /* 0x000000030f0c7224 */ /* 0x000fca00078e0a10 */
[----:B------:R-:W-:Y:S01]  /*1410*/  IADD3 R13, PT, PT, R12, 0x1, RZ ;  /* 0x000000010c0d7810 */ /* 0x000fe20007ffe0ff */
[----:B------:R-:W-:-:S04]  /*1420*/  IMAD.MOV.U32 R12, RZ, RZ, RZ ;  /* 0x000000ffff0c7224 */ /* 0x000fc800078e00ff */
        /* <DEDUP_REMOVED lines=10> */
.L_x_54:
[----:B------:R-:W-:Y:S05]  /*14d0*/  BRX R12 -0x14e0                                (*"BRANCH_TARGETS .L_x_55,.L_x_56,.L_x_57,.L_x_58"*) ;  /* 0xffffffe80cc87949 */ /* 0x000fea000383ffff */
.L_x_57:
[----:B------:R-:W-:Y:S01]  /*14e0*/  IADD3 R17, PT, PT, R2, R15, RZ ;  /* 0x0000000f02117210 */ /* 0x000fe20007ffe0ff */
[----:B------:R-:W-:Y:S01]  /*14f0*/  VIADD R3, R3, 0xffffffff ;  /* 0xffffffff03037836 */ /* 0x000fe20000000000 */
[----:B------:R-:W-:Y:S06]  /*1500*/  BRA `(.L_x_27) ;  /* 0x0000000000547947 */ /* 0x000fec0003800000 */
.L_x_55:
[----:B------:R-:W-:Y:S01]  /*1510*/  IMAD.IADD R17, R2, 0x1, R15 ;  /* 0x0000000102117824 */ /* 0x000fe200078e020f */
[----:B------:R-:W-:Y:S01]  /*1520*/  IADD3 R3, PT, PT, R3, -0x1, RZ ;  /* 0xffffffff03037810 */ /* 0x000fe20007ffe0ff */
[----:B------:R-:W-:Y:S06]  /*1530*/  BRA `(.L_x_27) ;  /* 0x0000000000487947 */ /* 0x000fec0003800000 */
.L_x_56:
[----:B------:R-:W-:Y:S02]  /*1540*/  VIADD R17, R15, 0x1 ;  /* 0x000000010f117836 */ /* 0x000fe40000000000 */
[----:B------:R-:W-:Y:S01]  /*1550*/  VIADD R3, R3, 0x1 ;  /* 0x0000000103037836 */ /* 0x000fe20000000000 */
[----:B------:R-:W-:Y:S06]  /*1560*/  BRA `(.L_x_27) ;  /* 0x00000000003c7947 */ /* 0x000fec0003800000 */
.L_x_29:
[----:B------:R-:W-:-:S04]  /*1570*/  MOV R13, 0xfffffffd ;  /* 0xfffffffd000d7802 */ /* 0x000fc80000000f00 */
[----:B------:R-:W-:-:S05]  /*1580*/  VIADDMNMX.U32 R0, R0, R13, 0x4, PT ;  /* 0x0000000400007446 */ /* 0x000fca000380000d */
[----:B------:R-:W-:-:S04]  /*1590*/  IMAD.SHL.U32 R0, R0, 0x4, RZ ;  /* 0x0000000400007824 */ /* 0x000fc800078e00ff */
[----:B------:R-:W0:Y:S02]  /*15a0*/  LDC R12, c[0x2][R0+0x58] ;  /* 0x00801600000c7b82 */ /* 0x000e240000000800 */
[----:B0-----:R-:W-:-:S04]  /*15b0*/  SHF.R.S32.HI R13, RZ, 0x1f, R12 ;  /* 0x0000001fff0d7819 */ /* 0x001fc8000001140c */
.L_x_59:
[----:B------:R-:W-:Y:S05]  /*15c0*/  BRX R12 -0x15d0                                (*"BRANCH_TARGETS .L_x_60,.L_x_61,.L_x_58,.L_x_63"*) ;  /* 0xffffffe80c8c7949 */ /* 0x000fea000383ffff */
.L_x_63:
[----:B------:R-:W-:Y:S01]  /*15d0*/  IMAD.IADD R17, R2, 0x1, R15 ;  /* 0x0000000102117824 */ /* 0x000fe200078e020f */
[----:B------:R-:W-:Y:S06]  /*15e0*/  BRA `(.L_x_27) ;  /* 0x00000000001c7947 */ /* 0x000fec0003800000 */
.L_x_60:
[----:B------:R-:W-:Y:S01]  /*15f0*/  IADD3 R17, PT, PT, R15, -0x1, RZ ;  /* 0xffffffff0f117810 */ /* 0x000fe20007ffe0ff */
[----:B------:R-:W-:Y:S01]  /*1600*/  IMAD.IADD R3, R2, 0x1, R3 ;  /* 0x0000000102037824 */ /* 0x000fe200078e0203 */
[----:B------:R-:W-:Y:S06]  /*1610*/  BRA `(.L_x_27) ;  /* 0x0000000000107947 */ /* 0x000fec0003800000 */
.L_x_61:
[----:B------:R-:W-:Y:S01]  /*1620*/  VIADD R17, R15, 0xffffffff ;  /* 0xffffffff0f117836 */ /* 0x000fe20000000000 */
[----:B------:R-:W-:Y:S06]  /*1630*/  BRA `(.L_x_27) ;  /* 0x0000000000087947 */ /* 0x000fec0003800000 */
.L_x_58:
[----:B------:R-:W-:Y:S02]  /*1640*/  IADD3 R17, PT, PT, R2, R15, RZ ;  /* 0x0000000f02117210 */ /* 0x000fe40007ffe0ff */
[----:B------:R-:W-:-:S07]  /*1650*/  IADD3 R3, PT, PT, R3, 0x1, -R10 ;  /* 0x0000000103037810 */ /* 0x000fce0007ffe80a */
.L_x_27:
[----:B------:R-:W-:Y:S05]  /*1660*/  BSYNC.RECONVERGENT B1 ;  /* 0x0000000000017941 */ /* 0x000fea0003800200 */
.L_x_25:
[----:B------:R-:W0:Y:S02]  /*1670*/  LDC.64 R12, c[0x0][0x388] ;  /* 0x0000e200ff0c7b82 */ /* 0x000e240000000a00 */
[----:B0-----:R-:W-:-:S05]  /*1680*/  IMAD.WIDE R12, R11, 0x18, R12 ;  /* 0x000000180b0c7825 */ /* 0x001fca00078e020c */
[----:B------:R0:W-:Y:S04]  /*1690*/  STG.E desc[UR6][R12.64], R17 ;  /* 0x000000110c007986 */ /* 0x0001e8000c101906 */
[----:B------:R0:W-:Y:S02]  /*16a0*/  STG.E desc[UR6][R12.64+0x4], R3 ;  /* 0x000004030c007986 */ /* 0x0001e4000c101906 */
.L_x_21:
[----:B------:R-:W-:Y:S05]  /*16b0*/  BSYNC.RECONVERGENT B0 ;  /* 0x0000000000007941 */ /* 0x000fea0003800200 */
.L_x_19:
[----:B------:R-:W2:Y:S01]  /*16c0*/  LDCU UR5, c[0x0][0x39c] ;  /* 0x00007380ff0577ac */ /* 0x000ea20008000800 */
[----:B------:R-:W-:-:S05]  /*16d0*/  IMAD.IADD R11, R8, 0x1, R11 ;  /* 0x00000001080b7824 */ /* 0x000fca00078e020b */
[----:B--2---:R-:W-:-:S13]  /*16e0*/  ISETP.GE.U32.AND P0, PT, R11, UR5, PT ;  /* 0x000000050b007c0c */ /* 0x004fda000bf06070 */
[----:B------:R-:W-:Y:S05]  /*16f0*/  @!P0 BRA `(.L_x_30) ;  /* 0xffffffe800ac8947 */ /* 0x000fea000383ffff */
[----:B------:R-:W-:Y:S05]  /*1700*/  EXIT ;  /* 0x000000000000794d */ /* 0x000fea0003800000 */
.L_x_31:
        /* <DEDUP_REMOVED lines=15> */
.L_x_66:


//--------------------- .nv.global.init           --------------------------
	.section	.nv.global.init,"aw",@progbits
	.align	4
.nv.global.init:
	.type		mrg32k3aM1SubSeq,@object
	.size		mrg32k3aM1SubSeq,(mrg32k3aM2SubSeq - mrg32k3aM1SubSeq)
mrg32k3aM1SubSeq:
        /*0000*/ 	.byte	0x0b, 0xcc, 0xee, 0x04, 0x73, 0x29, 0x8b, 0x6f, 0xf6, 0x53, 0x03, 0xf6, 0x23, 0xf6, 0xea, 0xda
        /* <DEDUP_REMOVED lines=125> */
	.type		mrg32k3aM2SubSeq,@object
	.size		mrg32k3aM2SubSeq,(mrg32k3aM1 - mrg32k3aM2SubSeq)
mrg32k3aM2SubSeq:
        /* <DEDUP_REMOVED lines=126> */
	.type		mrg32k3aM1,@object
	.size		mrg32k3aM1,(mrg32k3aM1Seq - mrg32k3aM1)
mrg32k3aM1:
        /* <DEDUP_REMOVED lines=144> */
	.type		mrg32k3aM1Seq,@object
	.size		mrg32k3aM1Seq,(mrg32k3aM2 - mrg32k3aM1Seq)
mrg32k3aM1Seq:
        /* <DEDUP_REMOVED lines=144> */
	.type		mrg32k3aM2,@object
	.size		mrg32k3aM2,(mrg32k3aM2Seq - mrg32k3aM2)
mrg32k3aM2:
        /* <DEDUP_REMOVED lines=144> */
	.type		mrg32k3aM2Seq,@object
	.size		mrg32k3aM2Seq,(precalc_xorwow_matrix - mrg32k3aM2Seq)
mrg32k3aM2Seq:
        /* <DEDUP_REMOVED lines=144> */
	.type		precalc_xorwow_matrix,@object
	.size		precalc_xorwow_matrix,(precalc_xorwow_offset_matrix - precalc_xorwow_matrix)
precalc_xorwow_matrix:
        /* <DEDUP_REMOVED lines=6400> */
	.type		precalc_xorwow_offset_matrix,@object
	.size		precalc_xorwow_offset_matrix,(.L_1 - precalc_xorwow_offset_matrix)
precalc_xorwow_offset_matrix:
        /* <DEDUP_REMOVED lines=6400> */
.L_1:


//--------------------- .nv.shared.reserved.0     --------------------------
	.section	.nv.shared.reserved.0,"aw",@nobits
	.weak		__nv_reservedSMEM_offset_0_alias
	.size		__nv_reservedSMEM_offset_0_alias, 0, 64
	.other		__nv_reservedSMEM_offset_0_alias,@"STO_CUDA_RESERVED_SHARED STV_DEFAULT"
__nv_reservedSMEM_offset_0_alias:
	.zero		0
	.zero		64


//--------------------- .nv.constant0._Z12setup_kernelP17curandStateXORWOW --------------------------
	.section	.nv.constant0._Z12setup_kernelP17curandStateXORWOW,"a",@progbits
	.sectionflags	@""
	.align	4
.nv.constant0._Z12setup_kernelP17curandStateXORWOW:
	.zero		904


//--------------------- .nv.constant0._Z12covid_kernelPK6personPS_jjijjffijiiiiiP17curandStateXORWOW --------------------------
	.section	.nv.constant0._Z12covid_kernelPK6personPS_jjijjffijiiiiiP17curandStateXORWOW,"a",@progbits
	.sectionflags	@""
	.align	4
.nv.constant0._Z12covid_kernelPK6personPS_jjijjffijiiiiiP17curandStateXORWOW:
	.zero		976


//--------------------- SYMBOLS --------------------------

	.type		.nv.reservedSmem.offset0,@object
	.size		.nv.reservedSmem.offset0,0x4
